	.target	sm_103a

	.elftype	@"ET_EXEC"


//--------------------- .note.nv.tkinfo           --------------------------
	.section	.note.nv.tkinfo,"",@"SHT_NOTE"
	.sectionflags	@"SHF_NOTE_NV_TKINFO"
	.tkinfo
        /*0018*/ 	.word	0x00000002
        /*0030*/ 	.string	""
        /*0030*/ 	.string	"ptxas"
        /*0030*/ 	.string	"Cuda compilation tools, release 13.0, V13.0.88"
        /*0030*/ 	.string	"Build cuda_13.0.r13.0/compiler.36424714_0"
        /*0030*/ 	.string	"-arch sm_103a -m 64 "



//--------------------- .note.nv.cuinfo           --------------------------
	.section	.note.nv.cuinfo,"",@"SHT_NOTE"
	.sectionflags	@"SHF_NOTE_NV_CUINFO"
        /*0018*/ 	.short	0x0002
        /*001a*/ 	.short	0x0067
        /*001c*/ 	.short	0x0082
	.zero		2


//--------------------- .nv.info                  --------------------------
	.section	.nv.info,"",@"SHT_CUDA_INFO"
	.align	4


	//----- nvinfo : EIATTR_REGCOUNT
	.align		4
        /*0000*/ 	.byte	0x04, 0x2f
        /*0002*/ 	.short	(.L_12 - .L_11)
	.align		4
.L_11:
        /*0004*/ 	.word	index@(_ZN7cutlass13device_kernelIN5flash19enable_sm80_to_sm89INS1_16FlashAttnFwdSm80INS1_25CollectiveMainloopFwdSm80ILi4ELi1ELb0EN4cute5tupleIJNS5_1CILi128EEENS7_ILi64EEENS7_ILi96EEEEEELi96ENS_10bfloat16_tEfNS_4arch4Sm80ELb1ELb0ELb0ELb1ELb0ELb1ELb1ELb0EEENS1_21CollectiveEpilogueFwdINS6_IJS8_SA_S9_EEENS6_IJNS7_ILi1EEESI_SI_EEESC_SE_Li128ELb1ELb1ELb0ELb0EEENS1_19SingleTileSchedulerILb1ELb0ELb1ELi128EEEEEEEEEvNT_6ParamsE)
        /*0008*/ 	.word	0x00000004


	//----- nvinfo : EIATTR_FRAME_SIZE
	.align		4
.L_12:
        /*000c*/ 	.byte	0x04, 0x11
        /*000e*/ 	.short	(.L_14 - .L_13)
	.align		4
.L_13:
        /*0010*/ 	.word	index@(_ZN7cutlass13device_kernelIN5flash19enable_sm80_to_sm89INS1_16FlashAttnFwdSm80INS1_25CollectiveMainloopFwdSm80ILi4ELi1ELb0EN4cute5tupleIJNS5_1CILi128EEENS7_ILi64EEENS7_ILi96EEEEEELi96ENS_10bfloat16_tEfNS_4arch4Sm80ELb1ELb0ELb0ELb1ELb0ELb1ELb1ELb0EEENS1_21CollectiveEpilogueFwdINS6_IJS8_SA_S9_EEENS6_IJNS7_ILi1EEESI_SI_EEESC_SE_Li128ELb1ELb1ELb0ELb0EEENS1_19SingleTileSchedulerILb1ELb0ELb1ELi128EEEEEEEEEvNT_6ParamsE)
        /*0014*/ 	.word	0x00000000


	//----- nvinfo : EIATTR_REGCOUNT
	.align		4
.L_14:
        /*0018*/ 	.byte	0x04, 0x2f
        /*001a*/ 	.short	(.L_16 - .L_15)
	.align		4
.L_15:
        /*001c*/ 	.word	index@(_ZN7cutlass13device_kernelIN5flash19enable_sm80_to_sm89INS1_16FlashAttnFwdSm80INS1_25CollectiveMainloopFwdSm80ILi4ELi1ELb0EN4cute5tupleIJNS5_1CILi128EEENS7_ILi64EEENS7_ILi96EEEEEELi96ENS_10bfloat16_tEfNS_4arch4Sm80ELb1ELb0ELb0ELb1ELb0ELb0ELb1ELb0EEENS1_21CollectiveEpilogueFwdINS6_IJS8_SA_S9_EEENS6_IJNS7_ILi1EEESI_SI_EEESC_SE_Li128ELb1ELb1ELb0ELb0EEENS1_19SingleTileSchedulerILb1ELb0ELb1ELi128EEEEEEEEEvNT_6ParamsE)
        /*0020*/ 	.word	0x00000004


	//----- nvinfo : EIATTR_FRAME_SIZE
	.align		4
.L_16:
        /*0024*/ 	.byte	0x04, 0x11
        /*0026*/ 	.short	(.L_18 - .L_17)
	.align		4
.L_17:
        /*0028*/ 	.word	index@(_ZN7cutlass13device_kernelIN5flash19enable_sm80_to_sm89INS1_16FlashAttnFwdSm80INS1_25CollectiveMainloopFwdSm80ILi4ELi1ELb0EN4cute5tupleIJNS5_1CILi128EEENS7_ILi64EEENS7_ILi96EEEEEELi96ENS_10bfloat16_tEfNS_4arch4Sm80ELb1ELb0ELb0ELb1ELb0ELb0ELb1ELb0EEENS1_21CollectiveEpilogueFwdINS6_IJS8_SA_S9_EEENS6_IJNS7_ILi1EEESI_SI_EEESC_SE_Li128ELb1ELb1ELb0ELb0EEENS1_19SingleTileSchedulerILb1ELb0ELb1ELi128EEEEEEEEEvNT_6ParamsE)
        /*002c*/ 	.word	0x00000000


	//----- nvinfo : EIATTR_REGCOUNT
	.align		4
.L_18:
        /*0030*/ 	.byte	0x04, 0x2f
        /*0032*/ 	.short	(.L_20 - .L_19)
	.align		4
.L_19:
        /*0034*/ 	.word	index@(_ZN7cutlass13device_kernelIN5flash19enable_sm80_to_sm89INS1_16FlashAttnFwdSm80INS1_25CollectiveMainloopFwdSm80ILi4ELi1ELb0EN4cute5tupleIJNS5_1CILi128EEENS7_ILi64EEENS7_ILi96EEEEEELi96ENS_10bfloat16_tEfNS_4arch4Sm80ELb1ELb0ELb0ELb0ELb0ELb0ELb1ELb0EEENS1_21CollectiveEpilogueFwdINS6_IJS8_SA_S9_EEENS6_IJNS7_ILi1EEESI_SI_EEESC_SE_Li128ELb0ELb1ELb0ELb0EEENS1_30DynamicPersistentTileSchedulerILi128ELi128ELb0ELb1ELb0EEEEEEEEEvNT_6ParamsE)
        /*0038*/ 	.word	0x00000004


	//----- nvinfo : EIATTR_FRAME_SIZE
	.align		4
.L_20:
        /*003c*/ 	.byte	0x04, 0x11
        /*003e*/ 	.short	(.L_22 - .L_21)
	.align		4
.L_21:
        /*0040*/ 	.word	index@(_ZN7cutlass13device_kernelIN5flash19enable_sm80_to_sm89INS1_16FlashAttnFwdSm80INS1_25CollectiveMainloopFwdSm80ILi4ELi1ELb0EN4cute5tupleIJNS5_1CILi128EEENS7_ILi64EEENS7_ILi96EEEEEELi96ENS_10bfloat16_tEfNS_4arch4Sm80ELb1ELb0ELb0ELb0ELb0ELb0ELb1ELb0EEENS1_21CollectiveEpilogueFwdINS6_IJS8_SA_S9_EEENS6_IJNS7_ILi1EEESI_SI_EEESC_SE_Li128ELb0ELb1ELb0ELb0EEENS1_30DynamicPersistentTileSchedulerILi128ELi128ELb0ELb1ELb0EEEEEEEEEvNT_6ParamsE)
        /*0044*/ 	.word	0x00000000


	//----- nvinfo : EIATTR_REGCOUNT
	.align		4
.L_22:
        /*0048*/ 	.byte	0x04, 0x2f
        /*004a*/ 	.short	(.L_24 - .L_23)
	.align		4
.L_23:
        /*004c*/ 	.word	index@(_ZN7cutlass13device_kernelIN5flash19enable_sm80_to_sm89INS1_16FlashAttnFwdSm80INS1_25CollectiveMainloopFwdSm80ILi4ELi1ELb0EN4cute5tupleIJNS5_1CILi128EEENS7_ILi48EEENS7_ILi96EEEEEELi96ENS_10bfloat16_tEfNS_4arch4Sm80ELb0ELb1ELb0ELb1ELb0ELb1ELb1ELb0EEENS1_21CollectiveEpilogueFwdINS6_IJS8_SA_S9_EEENS6_IJNS7_ILi1EEESI_SI_EEESC_SE_Li128ELb1ELb1ELb0ELb0EEENS1_19SingleTileSchedulerILb1ELb0ELb1ELi128EEEEEEEEEvNT_6ParamsE)
        /*0050*/ 	.word	0x00000004


	//----- nvinfo : EIATTR_FRAME_SIZE
	.align		4
.L_24:
        /*0054*/ 	.byte	0x04, 0x11
        /*0056*/ 	.short	(.L_26 - .L_25)
	.align		4
.L_25:
        /*0058*/ 	.word	index@(_ZN7cutlass13device_kernelIN5flash19enable_sm80_to_sm89INS1_16FlashAttnFwdSm80INS1_25CollectiveMainloopFwdSm80ILi4ELi1ELb0EN4cute5tupleIJNS5_1CILi128EEENS7_ILi48EEENS7_ILi96EEEEEELi96ENS_10bfloat16_tEfNS_4arch4Sm80ELb0ELb1ELb0ELb1ELb0ELb1ELb1ELb0EEENS1_21CollectiveEpilogueFwdINS6_IJS8_SA_S9_EEENS6_IJNS7_ILi1EEESI_SI_EEESC_SE_Li128ELb1ELb1ELb0ELb0EEENS1_19SingleTileSchedulerILb1ELb0ELb1ELi128EEEEEEEEEvNT_6ParamsE)
        /*005c*/ 	.word	0x00000000


	//----- nvinfo : EIATTR_REGCOUNT
	.align		4
.L_26:
        /*0060*/ 	.byte	0x04, 0x2f
        /*0062*/ 	.short	(.L_28 - .L_27)
	.align		4
.L_27:
        /*0064*/ 	.word	index@(_ZN7cutlass13device_kernelIN5flash19enable_sm80_to_sm89INS1_16FlashAttnFwdSm80INS1_25CollectiveMainloopFwdSm80ILi4ELi1ELb0EN4cute5tupleIJNS5_1CILi128EEENS7_ILi48EEENS7_ILi96EEEEEELi96ENS_10bfloat16_tEfNS_4arch4Sm80ELb0ELb1ELb0ELb1ELb0ELb0ELb1ELb0EEENS1_21CollectiveEpilogueFwdINS6_IJS8_SA_S9_EEENS6_IJNS7_ILi1EEESI_SI_EEESC_SE_Li128ELb1ELb1ELb0ELb0EEENS1_19SingleTileSchedulerILb1ELb0ELb1ELi128EEEEEEEEEvNT_6ParamsE)
        /*0068*/ 	.word	0x00000004


	//----- nvinfo : EIATTR_FRAME_SIZE
	.align		4
.L_28:
        /*006c*/ 	.byte	0x04, 0x11
        /*006e*/ 	.short	(.L_30 - .L_29)
	.align		4
.L_29:
        /*0070*/ 	.word	index@(_ZN7cutlass13device_kernelIN5flash19enable_sm80_to_sm89INS1_16FlashAttnFwdSm80INS1_25CollectiveMainloopFwdSm80ILi4ELi1ELb0EN4cute5tupleIJNS5_1CILi128EEENS7_ILi48EEENS7_ILi96EEEEEELi96ENS_10bfloat16_tEfNS_4arch4Sm80ELb0ELb1ELb0ELb1ELb0ELb0ELb1ELb0EEENS1_21CollectiveEpilogueFwdINS6_IJS8_SA_S9_EEENS6_IJNS7_ILi1EEESI_SI_EEESC_SE_Li128ELb1ELb1ELb0ELb0EEENS1_19SingleTileSchedulerILb1ELb0ELb1ELi128EEEEEEEEEvNT_6ParamsE)
        /*0074*/ 	.word	0x00000000


	//----- nvinfo : EIATTR_REGCOUNT
	.align		4
.L_30:
        /*0078*/ 	.byte	0x04, 0x2f
        /*007a*/ 	.short	(.L_32 - .L_31)
	.align		4
.L_31:
        /*007c*/ 	.word	index@(_ZN7cutlass13device_kernelIN5flash19enable_sm80_to_sm89INS1_16FlashAttnFwdSm80INS1_25CollectiveMainloopFwdSm80ILi4ELi1ELb0EN4cute5tupleIJNS5_1CILi128EEENS7_ILi48EEENS7_ILi96EEEEEELi96ENS_10bfloat16_tEfNS_4arch4Sm80ELb0ELb1ELb0ELb0ELb0ELb0ELb1ELb0EEENS1_21CollectiveEpilogueFwdINS6_IJS8_SA_S9_EEENS6_IJNS7_ILi1EEESI_SI_EEESC_SE_Li128ELb0ELb1ELb0ELb0EEENS1_19SingleTileSchedulerILb0ELb0ELb1ELi128EEEEEEEEEvNT_6ParamsE)
        /*0080*/ 	.word	0x00000004


	//----- nvinfo : EIATTR_FRAME_SIZE
	.align		4
.L_32:
        /*0084*/ 	.byte	0x04, 0x11
        /*0086*/ 	.short	(.L_34 - .L_33)
	.align		4
.L_33:
        /*0088*/ 	.word	index@(_ZN7cutlass13device_kernelIN5flash19enable_sm80_to_sm89INS1_16FlashAttnFwdSm80INS1_25CollectiveMainloopFwdSm80ILi4ELi1ELb0EN4cute5tupleIJNS5_1CILi128EEENS7_ILi48EEENS7_ILi96EEEEEELi96ENS_10bfloat16_tEfNS_4arch4Sm80ELb0ELb1ELb0ELb0ELb0ELb0ELb1ELb0EEENS1_21CollectiveEpilogueFwdINS6_IJS8_SA_S9_EEENS6_IJNS7_ILi1EEESI_SI_EEESC_SE_Li128ELb0ELb1ELb0ELb0EEENS1_19SingleTileSchedulerILb0ELb0ELb1ELi128EEEEEEEEEvNT_6ParamsE)
        /*008c*/ 	.word	0x00000000


	//----- nvinfo : EIATTR_REGCOUNT
	.align		4
.L_34:
        /*0090*/ 	.byte	0x04, 0x2f
        /*0092*/ 	.short	(.L_36 - .L_35)
	.align		4
.L_35:
        /*0094*/ 	.word	index@(_ZN7cutlass13device_kernelIN5flash19enable_sm80_to_sm89INS1_16FlashAttnFwdSm80INS1_25CollectiveMainloopFwdSm80ILi4ELi1ELb0EN4cute5tupleIJNS5_1CILi128EEENS7_ILi64EEENS7_ILi96EEEEEELi96ENS_10bfloat16_tEfNS_4arch4Sm80ELb0ELb0ELb0ELb1ELb0ELb1ELb1ELb0EEENS1_21CollectiveEpilogueFwdINS6_IJS8_SA_S9_EEENS6_IJNS7_ILi1EEESI_SI_EEESC_SE_Li128ELb1ELb1ELb0ELb0EEENS1_19SingleTileSchedulerILb1ELb0ELb1ELi128EEEEEEEEEvNT_6ParamsE)
        /*0098*/ 	.word	0x00000004


	//----- nvinfo : EIATTR_FRAME_SIZE
	.align		4
.L_36:
        /*009c*/ 	.byte	0x04, 0x11
        /*009e*/ 	.short	(.L_38 - .L_37)
	.align		4
.L_37:
        /*00a0*/ 	.word	index@(_ZN7cutlass13device_kernelIN5flash19enable_sm80_to_sm89INS1_16FlashAttnFwdSm80INS1_25CollectiveMainloopFwdSm80ILi4ELi1ELb0EN4cute5tupleIJNS5_1CILi128EEENS7_ILi64EEENS7_ILi96EEEEEELi96ENS_10bfloat16_tEfNS_4arch4Sm80ELb0ELb0ELb0ELb1ELb0ELb1ELb1ELb0EEENS1_21CollectiveEpilogueFwdINS6_IJS8_SA_S9_EEENS6_IJNS7_ILi1EEESI_SI_EEESC_SE_Li128ELb1ELb1ELb0ELb0EEENS1_19SingleTileSchedulerILb1ELb0ELb1ELi128EEEEEEEEEvNT_6ParamsE)
        /*00a4*/ 	.word	0x00000000


	//----- nvinfo : EIATTR_REGCOUNT
	.align		4
.L_38:
        /*00a8*/ 	.byte	0x04, 0x2f
        /*00aa*/ 	.short	(.L_40 - .L_39)
	.align		4
.L_39:
        /*00ac*/ 	.word	index@(_ZN7cutlass13device_kernelIN5flash19enable_sm80_to_sm89INS1_16FlashAttnFwdSm80INS1_25CollectiveMainloopFwdSm80ILi4ELi1ELb0EN4cute5tupleIJNS5_1CILi128EEENS7_ILi64EEENS7_ILi96EEEEEELi96ENS_10bfloat16_tEfNS_4arch4Sm80ELb0ELb0ELb0ELb1ELb0ELb0ELb1ELb0EEENS1_21CollectiveEpilogueFwdINS6_IJS8_SA_S9_EEENS6_IJNS7_ILi1EEESI_SI_EEESC_SE_Li128ELb1ELb1ELb0ELb0EEENS1_19SingleTileSchedulerILb1ELb0ELb1ELi128EEEEEEEEEvNT_6ParamsE)
        /*00b0*/ 	.word	0x00000004


	//----- nvinfo : EIATTR_FRAME_SIZE
	.align		4
.L_40:
        /*00b4*/ 	.byte	0x04, 0x11
        /*00b6*/ 	.short	(.L_42 - .L_41)
	.align		4
.L_41:
        /*00b8*/ 	.word	index@(_ZN7cutlass13device_kernelIN5flash19enable_sm80_to_sm89INS1_16FlashAttnFwdSm80INS1_25CollectiveMainloopFwdSm80ILi4ELi1ELb0EN4cute5tupleIJNS5_1CILi128EEENS7_ILi64EEENS7_ILi96EEEEEELi96ENS_10bfloat16_tEfNS_4arch4Sm80ELb0ELb0ELb0ELb1ELb0ELb0ELb1ELb0EEENS1_21CollectiveEpilogueFwdINS6_IJS8_SA_S9_EEENS6_IJNS7_ILi1EEESI_SI_EEESC_SE_Li128ELb1ELb1ELb0ELb0EEENS1_19SingleTileSchedulerILb1ELb0ELb1ELi128EEEEEEEEEvNT_6ParamsE)
        /*00bc*/ 	.word	0x00000000


	//----- nvinfo : EIATTR_REGCOUNT
	.align		4
.L_42:
        /*00c0*/ 	.byte	0x04, 0x2f
        /*00c2*/ 	.short	(.L_44 - .L_43)
	.align		4
.L_43:
        /*00c4*/ 	.word	index@(_ZN7cutlass13device_kernelIN5flash19enable_sm80_to_sm89INS1_16FlashAttnFwdSm80INS1_25CollectiveMainloopFwdSm80ILi4ELi1ELb0EN4cute5tupleIJNS5_1CILi128EEENS7_ILi64EEENS7_ILi96EEEEEELi96ENS_10bfloat16_tEfNS_4arch4Sm80ELb0ELb0ELb0ELb0ELb0ELb0ELb1ELb0EEENS1_21CollectiveEpilogueFwdINS6_IJS8_SA_S9_EEENS6_IJNS7_ILi1EEESI_SI_EEESC_SE_Li128ELb0ELb1ELb0ELb0EEENS1_19SingleTileSchedulerILb0ELb0ELb1ELi128EEEEEEEEEvNT_6ParamsE)
        /*00c8*/ 	.word	0x00000004


	//----- nvinfo : EIATTR_FRAME_SIZE
	.align		4
.L_44:
        /*00cc*/ 	.byte	0x04, 0x11
        /*00ce*/ 	.short	(.L_46 - .L_45)
	.align		4
.L_45:
        /*00d0*/ 	.word	index@(_ZN7cutlass13device_kernelIN5flash19enable_sm80_to_sm89INS1_16FlashAttnFwdSm80INS1_25CollectiveMainloopFwdSm80ILi4ELi1ELb0EN4cute5tupleIJNS5_1CILi128EEENS7_ILi64EEENS7_ILi96EEEEEELi96ENS_10bfloat16_tEfNS_4arch4Sm80ELb0ELb0ELb0ELb0ELb0ELb0ELb1ELb0EEENS1_21CollectiveEpilogueFwdINS6_IJS8_SA_S9_EEENS6_IJNS7_ILi1EEESI_SI_EEESC_SE_Li128ELb0ELb1ELb0ELb0EEENS1_19SingleTileSchedulerILb0ELb0ELb1ELi128EEEEEEEEEvNT_6ParamsE)
        /*00d4*/ 	.word	0x00000000


	//----- nvinfo : EIATTR_MIN_STACK_SIZE
	.align		4
.L_46:
        /*00d8*/ 	.byte	0x04, 0x12
        /*00da*/ 	.short	(.L_48 - .L_47)
	.align		4
.L_47:
        /*00dc*/ 	.word	index@(_ZN7cutlass13device_kernelIN5flash19enable_sm80_to_sm89INS1_16FlashAttnFwdSm80INS1_25CollectiveMainloopFwdSm80ILi4ELi1ELb0EN4cute5tupleIJNS5_1CILi128EEENS7_ILi64EEENS7_ILi96EEEEEELi96ENS_10bfloat16_tEfNS_4arch4Sm80ELb0ELb0ELb0ELb0ELb0ELb0ELb1ELb0EEENS1_21CollectiveEpilogueFwdINS6_IJS8_SA_S9_EEENS6_IJNS7_ILi1EEESI_SI_EEESC_SE_Li128ELb0ELb1ELb0ELb0EEENS1_19SingleTileSchedulerILb0ELb0ELb1ELi128EEEEEEEEEvNT_6ParamsE)
        /*00e0*/ 	.word	0x00000000


	//----- nvinfo : EIATTR_MIN_STACK_SIZE
	.align		4
.L_48:
        /*00e4*/ 	.byte	0x04, 0x12
        /*00e6*/ 	.short	(.L_50 - .L_49)
	.align		4
.L_49:
        /*00e8*/ 	.word	index@(_ZN7cutlass13device_kernelIN5flash19enable_sm80_to_sm89INS1_16FlashAttnFwdSm80INS1_25CollectiveMainloopFwdSm80ILi4ELi1ELb0EN4cute5tupleIJNS5_1CILi128EEENS7_ILi64EEENS7_ILi96EEEEEELi96ENS_10bfloat16_tEfNS_4arch4Sm80ELb0ELb0ELb0ELb1ELb0ELb0ELb1ELb0EEENS1_21CollectiveEpilogueFwdINS6_IJS8_SA_S9_EEENS6_IJNS7_ILi1EEESI_SI_EEESC_SE_Li128ELb1ELb1ELb0ELb0EEENS1_19SingleTileSchedulerILb1ELb0ELb1ELi128EEEEEEEEEvNT_6ParamsE)
        /*00ec*/ 	.word	0x00000000


	//----- nvinfo : EIATTR_MIN_STACK_SIZE
	.align		4
.L_50:
        /*00f0*/ 	.byte	0x04, 0x12
        /*00f2*/ 	.short	(.L_52 - .L_51)
	.align		4
.L_51:
        /*00f4*/ 	.word	index@(_ZN7cutlass13device_kernelIN5flash19enable_sm80_to_sm89INS1_16FlashAttnFwdSm80INS1_25CollectiveMainloopFwdSm80ILi4ELi1ELb0EN4cute5tupleIJNS5_1CILi128EEENS7_ILi64EEENS7_ILi96EEEEEELi96ENS_10bfloat16_tEfNS_4arch4Sm80ELb0ELb0ELb0ELb1ELb0ELb1ELb1ELb0EEENS1_21CollectiveEpilogueFwdINS6_IJS8_SA_S9_EEENS6_IJNS7_ILi1EEESI_SI_EEESC_SE_Li128ELb1ELb1ELb0ELb0EEENS1_19SingleTileSchedulerILb1ELb0ELb1ELi128EEEEEEEEEvNT_6ParamsE)
        /*00f8*/ 	.word	0x00000000


	//----- nvinfo : EIATTR_MIN_STACK_SIZE
	.align		4
.L_52:
        /*00fc*/ 	.byte	0x04, 0x12
        /*00fe*/ 	.short	(.L_54 - .L_53)
	.align		4
.L_53:
        /*0100*/ 	.word	index@(_ZN7cutlass13device_kernelIN5flash19enable_sm80_to_sm89INS1_16FlashAttnFwdSm80INS1_25CollectiveMainloopFwdSm80ILi4ELi1ELb0EN4cute5tupleIJNS5_1CILi128EEENS7_ILi48EEENS7_ILi96EEEEEELi96ENS_10bfloat16_tEfNS_4arch4Sm80ELb0ELb1ELb0ELb0ELb0ELb0ELb1ELb0EEENS1_21CollectiveEpilogueFwdINS6_IJS8_SA_S9_EEENS6_IJNS7_ILi1EEESI_SI_EEESC_SE_Li128ELb0ELb1ELb0ELb0EEENS1_19SingleTileSchedulerILb0ELb0ELb1ELi128EEEEEEEEEvNT_6ParamsE)
        /*0104*/ 	.word	0x00000000


	//----- nvinfo : EIATTR_MIN_STACK_SIZE
	.align		4
.L_54:
        /*0108*/ 	.byte	0x04, 0x12
        /*010a*/ 	.short	(.L_56 - .L_55)
	.align		4
.L_55:
        /*010c*/ 	.word	index@(_ZN7cutlass13device_kernelIN5flash19enable_sm80_to_sm89INS1_16FlashAttnFwdSm80INS1_25CollectiveMainloopFwdSm80ILi4ELi1ELb0EN4cute5tupleIJNS5_1CILi128EEENS7_ILi48EEENS7_ILi96EEEEEELi96ENS_10bfloat16_tEfNS_4arch4Sm80ELb0ELb1ELb0ELb1ELb0ELb0ELb1ELb0EEENS1_21CollectiveEpilogueFwdINS6_IJS8_SA_S9_EEENS6_IJNS7_ILi1EEESI_SI_EEESC_SE_Li128ELb1ELb1ELb0ELb0EEENS1_19SingleTileSchedulerILb1ELb0ELb1ELi128EEEEEEEEEvNT_6ParamsE)
        /*0110*/ 	.word	0x00000000


	//----- nvinfo : EIATTR_MIN_STACK_SIZE
	.align		4
.L_56:
        /*0114*/ 	.byte	0x04, 0x12
        /*0116*/ 	.short	(.L_58 - .L_57)
	.align		4
.L_57:
        /*0118*/ 	.word	index@(_ZN7cutlass13device_kernelIN5flash19enable_sm80_to_sm89INS1_16FlashAttnFwdSm80INS1_25CollectiveMainloopFwdSm80ILi4ELi1ELb0EN4cute5tupleIJNS5_1CILi128EEENS7_ILi48EEENS7_ILi96EEEEEELi96ENS_10bfloat16_tEfNS_4arch4Sm80ELb0ELb1ELb0ELb1ELb0ELb1ELb1ELb0EEENS1_21CollectiveEpilogueFwdINS6_IJS8_SA_S9_EEENS6_IJNS7_ILi1EEESI_SI_EEESC_SE_Li128ELb1ELb1ELb0ELb0EEENS1_19SingleTileSchedulerILb1ELb0ELb1ELi128EEEEEEEEEvNT_6ParamsE)
        /*011c*/ 	.word	0x00000000


	//----- nvinfo : EIATTR_MIN_STACK_SIZE
	.align		4
.L_58:
        /*0120*/ 	.byte	0x04, 0x12
        /*0122*/ 	.short	(.L_60 - .L_59)
	.align		4
.L_59:
        /*0124*/ 	.word	index@(_ZN7cutlass13device_kernelIN5flash19enable_sm80_to_sm89INS1_16FlashAttnFwdSm80INS1_25CollectiveMainloopFwdSm80ILi4ELi1ELb0EN4cute5tupleIJNS5_1CILi128EEENS7_ILi64EEENS7_ILi96EEEEEELi96ENS_10bfloat16_tEfNS_4arch4Sm80ELb1ELb0ELb0ELb0ELb0ELb0ELb1ELb0EEENS1_21CollectiveEpilogueFwdINS6_IJS8_SA_S9_EEENS6_IJNS7_ILi1EEESI_SI_EEESC_SE_Li128ELb0ELb1ELb0ELb0EEENS1_30DynamicPersistentTileSchedulerILi128ELi128ELb0ELb1ELb0EEEEEEEEEvNT_6ParamsE)
        /*0128*/ 	.word	0x00000000


	//----- nvinfo : EIATTR_MIN_STACK_SIZE
	.align		4
.L_60:
        /*012c*/ 	.byte	0x04, 0x12
        /*012e*/ 	.short	(.L_62 - .L_61)
	.align		4
.L_61:
        /*0130*/ 	.word	index@(_ZN7cutlass13device_kernelIN5flash19enable_sm80_to_sm89INS1_16FlashAttnFwdSm80INS1_25CollectiveMainloopFwdSm80ILi4ELi1ELb0EN4cute5tupleIJNS5_1CILi128EEENS7_ILi64EEENS7_ILi96EEEEEELi96ENS_10bfloat16_tEfNS_4arch4Sm80ELb1ELb0ELb0ELb1ELb0ELb0ELb1ELb0EEENS1_21CollectiveEpilogueFwdINS6_IJS8_SA_S9_EEENS6_IJNS7_ILi1EEESI_SI_EEESC_SE_Li128ELb1ELb1ELb0ELb0EEENS1_19SingleTileSchedulerILb1ELb0ELb1ELi128EEEEEEEEEvNT_6ParamsE)
        /*0134*/ 	.word	0x00000000


	//----- nvinfo : EIATTR_MIN_STACK_SIZE
	.align		4
.L_62:
        /*0138*/ 	.byte	0x04, 0x12
        /*013a*/ 	.short	(.L_64 - .L_63)
	.align		4
.L_63:
        /*013c*/ 	.word	index@(_ZN7cutlass13device_kernelIN5flash19enable_sm80_to_sm89INS1_16FlashAttnFwdSm80INS1_25CollectiveMainloopFwdSm80ILi4ELi1ELb0EN4cute5tupleIJNS5_1CILi128EEENS7_ILi64EEENS7_ILi96EEEEEELi96ENS_10bfloat16_tEfNS_4arch4Sm80ELb1ELb0ELb0ELb1ELb0ELb1ELb1ELb0EEENS1_21CollectiveEpilogueFwdINS6_IJS8_SA_S9_EEENS6_IJNS7_ILi1EEESI_SI_EEESC_SE_Li128ELb1ELb1ELb0ELb0EEENS1_19SingleTileSchedulerILb1ELb0ELb1ELi128EEEEEEEEEvNT_6ParamsE)
        /*0140*/ 	.word	0x00000000
.L_64:


//--------------------- .nv.compat                --------------------------
	.section	.nv.compat,"",@"SHT_CUDA_COMPAT_INFO"
	.align	4
        /*0000*/ 	.byte	0x02, 0x09, 0x01, 0x00, 0x02, 0x02, 0x01, 0x00, 0x02, 0x05, 0x05, 0x00, 0x03, 0x07, 0x01, 0x01
        /*0010*/ 	.byte	0x02, 0x03, 0x00, 0x00, 0x02, 0x06, 0x01, 0x00, 0x04, 0x0b, 0x08, 0x00, 0x00, 0x00, 0x00, 0x00
        /*0020*/ 	.byte	0x00, 0x00, 0x00, 0x00


//--------------------- .nv.info._ZN7cutlass13device_kernelIN5flash19enable_sm80_to_sm89INS1_16FlashAttnFwdSm80INS1_25CollectiveMainloopFwdSm80ILi4ELi1ELb0EN4cute5tupleIJNS5_1CILi128EEENS7_ILi64EEENS7_ILi96EEEEEELi96ENS_10bfloat16_tEfNS_4arch4Sm80ELb0ELb0ELb0ELb0ELb0ELb0ELb1ELb0EEENS1_21CollectiveEpilogueFwdINS6_IJS8_SA_S9_EEENS6_IJNS7_ILi1EEESI_SI_EEESC_SE_Li128ELb0ELb1ELb0ELb0EEENS1_19SingleTileSchedulerILb0ELb0ELb1ELi128EEEEEEEEEvNT_6ParamsE --------------------------
	.section	.nv.info._ZN7cutlass13device_kernelIN5flash19enable_sm80_to_sm89INS1_16FlashAttnFwdSm80INS1_25CollectiveMainloopFwdSm80ILi4ELi1ELb0EN4cute5tupleIJNS5_1CILi128EEENS7_ILi64EEENS7_ILi96EEEEEELi96ENS_10bfloat16_tEfNS_4arch4Sm80ELb0ELb0ELb0ELb0ELb0ELb0ELb1ELb0EEENS1_21CollectiveEpilogueFwdINS6_IJS8_SA_S9_EEENS6_IJNS7_ILi1EEESI_SI_EEESC_SE_Li128ELb0ELb1ELb0ELb0EEENS1_19SingleTileSchedulerILb0ELb0ELb1ELi128EEEEEEEEEvNT_6ParamsE,"",@"SHT_CUDA_INFO"
	.sectionflags	@""
	.align	4


	//----- nvinfo : EIATTR_CUDA_API_VERSION
	.align		4
        /*0000*/ 	.byte	0x04, 0x37
        /*0002*/ 	.short	(.L_66 - .L_65)
.L_65:
        /*0004*/ 	.word	0x00000082


	//----- nvinfo : EIATTR_KPARAM_INFO
	.align		4
.L_66:
        /*0008*/ 	.byte	0x04, 0x17
        /*000a*/ 	.short	(.L_68 - .L_67)
.L_67:
        /*000c*/ 	.word	0x00000000
        /*0010*/ 	.short	0x0000
        /*0012*/ 	.short	0x0000
        /*0014*/ 	.byte	0x00, 0xf0, 0x61, 0x10


	//----- nvinfo : EIATTR_SPARSE_MMA_MASK
	.align		4
.L_68:
        /*0018*/ 	.byte	0x03, 0x50
        /*001a*/ 	.short	0x0000


	//----- nvinfo : EIATTR_MAXREG_COUNT
	.align		4
        /*001c*/ 	.byte	0x03, 0x1b
        /*001e*/ 	.short	0x00ff


	//----- nvinfo : EIATTR_MERCURY_ISA_VERSION
	.align		4
        /*0020*/ 	.byte	0x03, 0x5f
        /*0022*/ 	.short	0x0101


	//----- nvinfo : EIATTR_VRC_CTA_INIT_COUNT
	.align		4
        /*0024*/ 	.byte	0x02, 0x4a
	.zero		1
	.zero		1


	//----- nvinfo : EIATTR_EXIT_INSTR_OFFSETS
	.align		4
        /*0028*/ 	.byte	0x04, 0x1c
        /*002a*/ 	.short	(.L_70 - .L_69)


	//   ....[0]....
.L_69:
        /*002c*/ 	.word	0x00000010


	//----- nvinfo : EIATTR_MAX_THREADS
	.align		4
.L_70:
        /*0030*/ 	.byte	0x04, 0x05
        /*0032*/ 	.short	(.L_72 - .L_71)
.L_71:
        /*0034*/ 	.word	0x00000080
        /*0038*/ 	.word	0x00000001
        /*003c*/ 	.word	0x00000001


	//----- nvinfo : EIATTR_CBANK_PARAM_SIZE
	.align		4
.L_72:
        /*0040*/ 	.byte	0x03, 0x19
        /*0042*/ 	.short	0x0418


	//----- nvinfo : EIATTR_PARAM_CBANK
	.align		4
        /*0044*/ 	.byte	0x04, 0x0a
        /*0046*/ 	.short	(.L_74 - .L_73)
	.align		4
.L_73:
        /*0048*/ 	.word	index@(.nv.constant0._ZN7cutlass13device_kernelIN5flash19enable_sm80_to_sm89INS1_16FlashAttnFwdSm80INS1_25CollectiveMainloopFwdSm80ILi4ELi1ELb0EN4cute5tupleIJNS5_1CILi128EEENS7_ILi64EEENS7_ILi96EEEEEELi96ENS_10bfloat16_tEfNS_4arch4Sm80ELb0ELb0ELb0ELb0ELb0ELb0ELb1ELb0EEENS1_21CollectiveEpilogueFwdINS6_IJS8_SA_S9_EEENS6_IJNS7_ILi1EEESI_SI_EEESC_SE_Li128ELb0ELb1ELb0ELb0EEENS1_19SingleTileSchedulerILb0ELb0ELb1ELi128EEEEEEEEEvNT_6ParamsE)
        /*004c*/ 	.short	0x0380
        /*004e*/ 	.short	0x0418


	//----- nvinfo : EIATTR_SW_WAR
	.align		4
.L_74:
        /*0050*/ 	.byte	0x04, 0x36
        /*0052*/ 	.short	(.L_76 - .L_75)
.L_75:
        /*0054*/ 	.word	0x00000008
.L_76:


//--------------------- .nv.info._ZN7cutlass13device_kernelIN5flash19enable_sm80_to_sm89INS1_16FlashAttnFwdSm80INS1_25CollectiveMainloopFwdSm80ILi4ELi1ELb0EN4cute5tupleIJNS5_1CILi128EEENS7_ILi64EEENS7_ILi96EEEEEELi96ENS_10bfloat16_tEfNS_4arch4Sm80ELb0ELb0ELb0ELb1ELb0ELb0ELb1ELb0EEENS1_21CollectiveEpilogueFwdINS6_IJS8_SA_S9_EEENS6_IJNS7_ILi1EEESI_SI_EEESC_SE_Li128ELb1ELb1ELb0ELb0EEENS1_19SingleTileSchedulerILb1ELb0ELb1ELi128EEEEEEEEEvNT_6ParamsE --------------------------
	.section	.nv.info._ZN7cutlass13device_kernelIN5flash19enable_sm80_to_sm89INS1_16FlashAttnFwdSm80INS1_25CollectiveMainloopFwdSm80ILi4ELi1ELb0EN4cute5tupleIJNS5_1CILi128EEENS7_ILi64EEENS7_ILi96EEEEEELi96ENS_10bfloat16_tEfNS_4arch4Sm80ELb0ELb0ELb0ELb1ELb0ELb0ELb1ELb0EEENS1_21CollectiveEpilogueFwdINS6_IJS8_SA_S9_EEENS6_IJNS7_ILi1EEESI_SI_EEESC_SE_Li128ELb1ELb1ELb0ELb0EEENS1_19SingleTileSchedulerILb1ELb0ELb1ELi128EEEEEEEEEvNT_6ParamsE,"",@"SHT_CUDA_INFO"
	.sectionflags	@""
	.align	4


	//----- nvinfo : EIATTR_CUDA_API_VERSION
	.align		4
        /*0000*/ 	.byte	0x04, 0x37
        /*0002*/ 	.short	(.L_78 - .L_77)
.L_77:
        /*0004*/ 	.word	0x00000082


	//----- nvinfo : EIATTR_KPARAM_INFO
	.align		4
.L_78:
        /*0008*/ 	.byte	0x04, 0x17
        /*000a*/ 	.short	(.L_80 - .L_79)
.L_79:
        /*000c*/ 	.word	0x00000000
        /*0010*/ 	.short	0x0000
        /*0012*/ 	.short	0x0000
        /*0014*/ 	.byte	0x00, 0xf0, 0x61, 0x10


	//----- nvinfo : EIATTR_SPARSE_MMA_MASK
	.align		4
.L_80:
        /*0018*/ 	.byte	0x03, 0x50
        /*001a*/ 	.short	0x0000


	//----- nvinfo : EIATTR_MAXREG_COUNT
	.align		4
        /*001c*/ 	.byte	0x03, 0x1b
        /*001e*/ 	.short	0x00ff


	//----- nvinfo : EIATTR_MERCURY_ISA_VERSION
	.align		4
        /*0020*/ 	.byte	0x03, 0x5f
        /*0022*/ 	.short	0x0101


	//----- nvinfo : EIATTR_VRC_CTA_INIT_COUNT
	.align		4
        /*0024*/ 	.byte	0x02, 0x4a
	.zero		1
	.zero		1


	//----- nvinfo : EIATTR_EXIT_INSTR_OFFSETS
	.align		4
        /*0028*/ 	.byte	0x04, 0x1c
        /*002a*/ 	.short	(.L_82 - .L_81)


	//   ....[0]....
.L_81:
        /*002c*/ 	.word	0x00000010


	//----- nvinfo : EIATTR_MAX_THREADS
	.align		4
.L_82:
        /*0030*/ 	.byte	0x04, 0x05
        /*0032*/ 	.short	(.L_84 - .L_83)
.L_83:
        /*0034*/ 	.word	0x00000080
        /*0038*/ 	.word	0x00000001
        /*003c*/ 	.word	0x00000001


	//----- nvinfo : EIATTR_CBANK_PARAM_SIZE
	.align		4
.L_84:
        /*0040*/ 	.byte	0x03, 0x19
        /*0042*/ 	.short	0x0418


	//----- nvinfo : EIATTR_PARAM_CBANK
	.align		4
        /*0044*/ 	.byte	0x04, 0x0a
        /*0046*/ 	.short	(.L_86 - .L_85)
	.align		4
.L_85:
        /*0048*/ 	.word	index@(.nv.constant0._ZN7cutlass13device_kernelIN5flash19enable_sm80_to_sm89INS1_16FlashAttnFwdSm80INS1_25CollectiveMainloopFwdSm80ILi4ELi1ELb0EN4cute5tupleIJNS5_1CILi128EEENS7_ILi64EEENS7_ILi96EEEEEELi96ENS_10bfloat16_tEfNS_4arch4Sm80ELb0ELb0ELb0ELb1ELb0ELb0ELb1ELb0EEENS1_21CollectiveEpilogueFwdINS6_IJS8_SA_S9_EEENS6_IJNS7_ILi1EEESI_SI_EEESC_SE_Li128ELb1ELb1ELb0ELb0EEENS1_19SingleTileSchedulerILb1ELb0ELb1ELi128EEEEEEEEEvNT_6ParamsE)
        /*004c*/ 	.short	0x0380
        /*004e*/ 	.short	0x0418


	//----- nvinfo : EIATTR_SW_WAR
	.align		4
.L_86:
        /*0050*/ 	.byte	0x04, 0x36
        /*0052*/ 	.short	(.L_88 - .L_87)
.L_87:
        /*0054*/ 	.word	0x00000008
.L_88:


//--------------------- .nv.info._ZN7cutlass13device_kernelIN5flash19enable_sm80_to_sm89INS1_16FlashAttnFwdSm80INS1_25CollectiveMainloopFwdSm80ILi4ELi1ELb0EN4cute5tupleIJNS5_1CILi128EEENS7_ILi64EEENS7_ILi96EEEEEELi96ENS_10bfloat16_tEfNS_4arch4Sm80ELb0ELb0ELb0ELb1ELb0ELb1ELb1ELb0EEENS1_21CollectiveEpilogueFwdINS6_IJS8_SA_S9_EEENS6_IJNS7_ILi1EEESI_SI_EEESC_SE_Li128ELb1ELb1ELb0ELb0EEENS1_19SingleTileSchedulerILb1ELb0ELb1ELi128EEEEEEEEEvNT_6ParamsE --------------------------
	.section	.nv.info._ZN7cutlass13device_kernelIN5flash19enable_sm80_to_sm89INS1_16FlashAttnFwdSm80INS1_25CollectiveMainloopFwdSm80ILi4ELi1ELb0EN4cute5tupleIJNS5_1CILi128EEENS7_ILi64EEENS7_ILi96EEEEEELi96ENS_10bfloat16_tEfNS_4arch4Sm80ELb0ELb0ELb0ELb1ELb0ELb1ELb1ELb0EEENS1_21CollectiveEpilogueFwdINS6_IJS8_SA_S9_EEENS6_IJNS7_ILi1EEESI_SI_EEESC_SE_Li128ELb1ELb1ELb0ELb0EEENS1_19SingleTileSchedulerILb1ELb0ELb1ELi128EEEEEEEEEvNT_6ParamsE,"",@"SHT_CUDA_INFO"
	.sectionflags	@""
	.align	4


	//----- nvinfo : EIATTR_CUDA_API_VERSION
	.align		4
        /*0000*/ 	.byte	0x04, 0x37
        /*0002*/ 	.short	(.L_90 - .L_89)
.L_89:
        /*0004*/ 	.word	0x00000082


	//----- nvinfo : EIATTR_KPARAM_INFO
	.align		4
.L_90:
        /*0008*/ 	.byte	0x04, 0x17
        /*000a*/ 	.short	(.L_92 - .L_91)
.L_91:
        /*000c*/ 	.word	0x00000000
        /*0010*/ 	.short	0x0000
        /*0012*/ 	.short	0x0000
        /*0014*/ 	.byte	0x00, 0xf0, 0x61, 0x10


	//----- nvinfo : EIATTR_SPARSE_MMA_MASK
	.align		4
.L_92:
        /*0018*/ 	.byte	0x03, 0x50
        /*001a*/ 	.short	0x0000


	//----- nvinfo : EIATTR_MAXREG_COUNT
	.align		4
        /*001c*/ 	.byte	0x03, 0x1b
        /*001e*/ 	.short	0x00ff


	//----- nvinfo : EIATTR_MERCURY_ISA_VERSION
	.align		4
        /*0020*/ 	.byte	0x03, 0x5f
        /*0022*/ 	.short	0x0101


	//----- nvinfo : EIATTR_VRC_CTA_INIT_COUNT
	.align		4
        /*0024*/ 	.byte	0x02, 0x4a
	.zero		1
	.zero		1


	//----- nvinfo : EIATTR_EXIT_INSTR_OFFSETS
	.align		4
        /*0028*/ 	.byte	0x04, 0x1c
        /*002a*/ 	.short	(.L_94 - .L_93)


	//   ....[0]....
.L_93:
        /*002c*/ 	.word	0x00000010


	//----- nvinfo : EIATTR_MAX_THREADS
	.align		4
.L_94:
        /*0030*/ 	.byte	0x04, 0x05
        /*0032*/ 	.short	(.L_96 - .L_95)
.L_95:
        /*0034*/ 	.word	0x00000080
        /*0038*/ 	.word	0x00000001
        /*003c*/ 	.word	0x00000001


	//----- nvinfo : EIATTR_CBANK_PARAM_SIZE
	.align		4
.L_96:
        /*0040*/ 	.byte	0x03, 0x19
        /*0042*/ 	.short	0x0418


	//----- nvinfo : EIATTR_PARAM_CBANK
	.align		4
        /*0044*/ 	.byte	0x04, 0x0a
        /*0046*/ 	.short	(.L_98 - .L_97)
	.align		4
.L_97:
        /*0048*/ 	.word	index@(.nv.constant0._ZN7cutlass13device_kernelIN5flash19enable_sm80_to_sm89INS1_16FlashAttnFwdSm80INS1_25CollectiveMainloopFwdSm80ILi4ELi1ELb0EN4cute5tupleIJNS5_1CILi128EEENS7_ILi64EEENS7_ILi96EEEEEELi96ENS_10bfloat16_tEfNS_4arch4Sm80ELb0ELb0ELb0ELb1ELb0ELb1ELb1ELb0EEENS1_21CollectiveEpilogueFwdINS6_IJS8_SA_S9_EEENS6_IJNS7_ILi1EEESI_SI_EEESC_SE_Li128ELb1ELb1ELb0ELb0EEENS1_19SingleTileSchedulerILb1ELb0ELb1ELi128EEEEEEEEEvNT_6ParamsE)
        /*004c*/ 	.short	0x0380
        /*004e*/ 	.short	0x0418


	//----- nvinfo : EIATTR_SW_WAR
	.align		4
.L_98:
        /*0050*/ 	.byte	0x04, 0x36
        /*0052*/ 	.short	(.L_100 - .L_99)
.L_99:
        /*0054*/ 	.word	0x00000008
.L_100:


//--------------------- .nv.info._ZN7cutlass13device_kernelIN5flash19enable_sm80_to_sm89INS1_16FlashAttnFwdSm80INS1_25CollectiveMainloopFwdSm80ILi4ELi1ELb0EN4cute5tupleIJNS5_1CILi128EEENS7_ILi48EEENS7_ILi96EEEEEELi96ENS_10bfloat16_tEfNS_4arch4Sm80ELb0ELb1ELb0ELb0ELb0ELb0ELb1ELb0EEENS1_21CollectiveEpilogueFwdINS6_IJS8_SA_S9_EEENS6_IJNS7_ILi1EEESI_SI_EEESC_SE_Li128ELb0ELb1ELb0ELb0EEENS1_19SingleTileSchedulerILb0ELb0ELb1ELi128EEEEEEEEEvNT_6ParamsE --------------------------
	.section	.nv.info._ZN7cutlass13device_kernelIN5flash19enable_sm80_to_sm89INS1_16FlashAttnFwdSm80INS1_25CollectiveMainloopFwdSm80ILi4ELi1ELb0EN4cute5tupleIJNS5_1CILi128EEENS7_ILi48EEENS7_ILi96EEEEEELi96ENS_10bfloat16_tEfNS_4arch4Sm80ELb0ELb1ELb0ELb0ELb0ELb0ELb1ELb0EEENS1_21CollectiveEpilogueFwdINS6_IJS8_SA_S9_EEENS6_IJNS7_ILi1EEESI_SI_EEESC_SE_Li128ELb0ELb1ELb0ELb0EEENS1_19SingleTileSchedulerILb0ELb0ELb1ELi128EEEEEEEEEvNT_6ParamsE,"",@"SHT_CUDA_INFO"
	.sectionflags	@""
	.align	4


	//----- nvinfo : EIATTR_CUDA_API_VERSION
	.align		4
        /*0000*/ 	.byte	0x04, 0x37
        /*0002*/ 	.short	(.L_102 - .L_101)
.L_101:
        /*0004*/ 	.word	0x00000082


	//----- nvinfo : EIATTR_KPARAM_INFO
	.align		4
.L_102:
        /*0008*/ 	.byte	0x04, 0x17
        /*000a*/ 	.short	(.L_104 - .L_103)
.L_103:
        /*000c*/ 	.word	0x00000000
        /*0010*/ 	.short	0x0000
        /*0012*/ 	.short	0x0000
        /*0014*/ 	.byte	0x00, 0xf0, 0x61, 0x10


	//----- nvinfo : EIATTR_SPARSE_MMA_MASK
	.align		4
.L_104:
        /*0018*/ 	.byte	0x03, 0x50
        /*001a*/ 	.short	0x0000


	//----- nvinfo : EIATTR_MAXREG_COUNT
	.align		4
        /*001c*/ 	.byte	0x03, 0x1b
        /*001e*/ 	.short	0x00ff


	//----- nvinfo : EIATTR_MERCURY_ISA_VERSION
	.align		4
        /*0020*/ 	.byte	0x03, 0x5f
        /*0022*/ 	.short	0x0101


	//----- nvinfo : EIATTR_VRC_CTA_INIT_COUNT
	.align		4
        /*0024*/ 	.byte	0x02, 0x4a
	.zero		1
	.zero		1


	//----- nvinfo : EIATTR_EXIT_INSTR_OFFSETS
	.align		4
        /*0028*/ 	.byte	0x04, 0x1c
        /*002a*/ 	.short	(.L_106 - .L_105)


	//   ....[0]....
.L_105:
        /*002c*/ 	.word	0x00000010


	//----- nvinfo : EIATTR_MAX_THREADS
	.align		4
.L_106:
        /*0030*/ 	.byte	0x04, 0x05
        /*0032*/ 	.short	(.L_108 - .L_107)
.L_107:
        /*0034*/ 	.word	0x00000080
        /*0038*/ 	.word	0x00000001
        /*003c*/ 	.word	0x00000001


	//----- nvinfo : EIATTR_CBANK_PARAM_SIZE
	.align		4
.L_108:
        /*0040*/ 	.byte	0x03, 0x19
        /*0042*/ 	.short	0x0418


	//----- nvinfo : EIATTR_PARAM_CBANK
	.align		4
        /*0044*/ 	.byte	0x04, 0x0a
        /*0046*/ 	.short	(.L_110 - .L_109)
	.align		4
.L_109:
        /*0048*/ 	.word	index@(.nv.constant0._ZN7cutlass13device_kernelIN5flash19enable_sm80_to_sm89INS1_16FlashAttnFwdSm80INS1_25CollectiveMainloopFwdSm80ILi4ELi1ELb0EN4cute5tupleIJNS5_1CILi128EEENS7_ILi48EEENS7_ILi96EEEEEELi96ENS_10bfloat16_tEfNS_4arch4Sm80ELb0ELb1ELb0ELb0ELb0ELb0ELb1ELb0EEENS1_21CollectiveEpilogueFwdINS6_IJS8_SA_S9_EEENS6_IJNS7_ILi1EEESI_SI_EEESC_SE_Li128ELb0ELb1ELb0ELb0EEENS1_19SingleTileSchedulerILb0ELb0ELb1ELi128EEEEEEEEEvNT_6ParamsE)
        /*004c*/ 	.short	0x0380
        /*004e*/ 	.short	0x0418


	//----- nvinfo : EIATTR_SW_WAR
	.align		4
.L_110:
        /*0050*/ 	.byte	0x04, 0x36
        /*0052*/ 	.short	(.L_112 - .L_111)
.L_111:
        /*0054*/ 	.word	0x00000008
.L_112:


//--------------------- .nv.info._ZN7cutlass13device_kernelIN5flash19enable_sm80_to_sm89INS1_16FlashAttnFwdSm80INS1_25CollectiveMainloopFwdSm80ILi4ELi1ELb0EN4cute5tupleIJNS5_1CILi128EEENS7_ILi48EEENS7_ILi96EEEEEELi96ENS_10bfloat16_tEfNS_4arch4Sm80ELb0ELb1ELb0ELb1ELb0ELb0ELb1ELb0EEENS1_21CollectiveEpilogueFwdINS6_IJS8_SA_S9_EEENS6_IJNS7_ILi1EEESI_SI_EEESC_SE_Li128ELb1ELb1ELb0ELb0EEENS1_19SingleTileSchedulerILb1ELb0ELb1ELi128EEEEEEEEEvNT_6ParamsE --------------------------
	.section	.nv.info._ZN7cutlass13device_kernelIN5flash19enable_sm80_to_sm89INS1_16FlashAttnFwdSm80INS1_25CollectiveMainloopFwdSm80ILi4ELi1ELb0EN4cute5tupleIJNS5_1CILi128EEENS7_ILi48EEENS7_ILi96EEEEEELi96ENS_10bfloat16_tEfNS_4arch4Sm80ELb0ELb1ELb0ELb1ELb0ELb0ELb1ELb0EEENS1_21CollectiveEpilogueFwdINS6_IJS8_SA_S9_EEENS6_IJNS7_ILi1EEESI_SI_EEESC_SE_Li128ELb1ELb1ELb0ELb0EEENS1_19SingleTileSchedulerILb1ELb0ELb1ELi128EEEEEEEEEvNT_6ParamsE,"",@"SHT_CUDA_INFO"
	.sectionflags	@""
	.align	4


	//----- nvinfo : EIATTR_CUDA_API_VERSION
	.align		4
        /*0000*/ 	.byte	0x04, 0x37
        /*0002*/ 	.short	(.L_114 - .L_113)
.L_113:
        /*0004*/ 	.word	0x00000082


	//----- nvinfo : EIATTR_KPARAM_INFO
	.align		4
.L_114:
        /*0008*/ 	.byte	0x04, 0x17
        /*000a*/ 	.short	(.L_116 - .L_115)
.L_115:
        /*000c*/ 	.word	0x00000000
        /*0010*/ 	.short	0x0000
        /*0012*/ 	.short	0x0000
        /*0014*/ 	.byte	0x00, 0xf0, 0x61, 0x10


	//----- nvinfo : EIATTR_SPARSE_MMA_MASK
	.align		4
.L_116:
        /*0018*/ 	.byte	0x03, 0x50
        /*001a*/ 	.short	0x0000


	//----- nvinfo : EIATTR_MAXREG_COUNT
	.align		4
        /*001c*/ 	.byte	0x03, 0x1b
        /*001e*/ 	.short	0x00ff


	//----- nvinfo : EIATTR_MERCURY_ISA_VERSION
	.align		4
        /*0020*/ 	.byte	0x03, 0x5f
        /*0022*/ 	.short	0x0101


	//----- nvinfo : EIATTR_VRC_CTA_INIT_COUNT
	.align		4
        /*0024*/ 	.byte	0x02, 0x4a
	.zero		1
	.zero		1


	//----- nvinfo : EIATTR_EXIT_INSTR_OFFSETS
	.align		4
        /*0028*/ 	.byte	0x04, 0x1c
        /*002a*/ 	.short	(.L_118 - .L_117)


	//   ....[0]....
.L_117:
        /*002c*/ 	.word	0x00000010


	//----- nvinfo : EIATTR_MAX_THREADS
	.align		4
.L_118:
        /*0030*/ 	.byte	0x04, 0x05
        /*0032*/ 	.short	(.L_120 - .L_119)
.L_119:
        /*0034*/ 	.word	0x00000080
        /*0038*/ 	.word	0x00000001
        /*003c*/ 	.word	0x00000001


	//----- nvinfo : EIATTR_CBANK_PARAM_SIZE
	.align		4
.L_120:
        /*0040*/ 	.byte	0x03, 0x19
        /*0042*/ 	.short	0x0418


	//----- nvinfo : EIATTR_PARAM_CBANK
	.align		4
        /*0044*/ 	.byte	0x04, 0x0a
        /*0046*/ 	.short	(.L_122 - .L_121)
	.align		4
.L_121:
        /*0048*/ 	.word	index@(.nv.constant0._ZN7cutlass13device_kernelIN5flash19enable_sm80_to_sm89INS1_16FlashAttnFwdSm80INS1_25CollectiveMainloopFwdSm80ILi4ELi1ELb0EN4cute5tupleIJNS5_1CILi128EEENS7_ILi48EEENS7_ILi96EEEEEELi96ENS_10bfloat16_tEfNS_4arch4Sm80ELb0ELb1ELb0ELb1ELb0ELb0ELb1ELb0EEENS1_21CollectiveEpilogueFwdINS6_IJS8_SA_S9_EEENS6_IJNS7_ILi1EEESI_SI_EEESC_SE_Li128ELb1ELb1ELb0ELb0EEENS1_19SingleTileSchedulerILb1ELb0ELb1ELi128EEEEEEEEEvNT_6ParamsE)
        /*004c*/ 	.short	0x0380
        /*004e*/ 	.short	0x0418


	//----- nvinfo : EIATTR_SW_WAR
	.align		4
.L_122:
        /*0050*/ 	.byte	0x04, 0x36
        /*0052*/ 	.short	(.L_124 - .L_123)
.L_123:
        /*0054*/ 	.word	0x00000008
.L_124:


//--------------------- .nv.info._ZN7cutlass13device_kernelIN5flash19enable_sm80_to_sm89INS1_16FlashAttnFwdSm80INS1_25CollectiveMainloopFwdSm80ILi4ELi1ELb0EN4cute5tupleIJNS5_1CILi128EEENS7_ILi48EEENS7_ILi96EEEEEELi96ENS_10bfloat16_tEfNS_4arch4Sm80ELb0ELb1ELb0ELb1ELb0ELb1ELb1ELb0EEENS1_21CollectiveEpilogueFwdINS6_IJS8_SA_S9_EEENS6_IJNS7_ILi1EEESI_SI_EEESC_SE_Li128ELb1ELb1ELb0ELb0EEENS1_19SingleTileSchedulerILb1ELb0ELb1ELi128EEEEEEEEEvNT_6ParamsE --------------------------
	.section	.nv.info._ZN7cutlass13device_kernelIN5flash19enable_sm80_to_sm89INS1_16FlashAttnFwdSm80INS1_25CollectiveMainloopFwdSm80ILi4ELi1ELb0EN4cute5tupleIJNS5_1CILi128EEENS7_ILi48EEENS7_ILi96EEEEEELi96ENS_10bfloat16_tEfNS_4arch4Sm80ELb0ELb1ELb0ELb1ELb0ELb1ELb1ELb0EEENS1_21CollectiveEpilogueFwdINS6_IJS8_SA_S9_EEENS6_IJNS7_ILi1EEESI_SI_EEESC_SE_Li128ELb1ELb1ELb0ELb0EEENS1_19SingleTileSchedulerILb1ELb0ELb1ELi128EEEEEEEEEvNT_6ParamsE,"",@"SHT_CUDA_INFO"
	.sectionflags	@""
	.align	4


	//----- nvinfo : EIATTR_CUDA_API_VERSION
	.align		4
        /*0000*/ 	.byte	0x04, 0x37
        /*0002*/ 	.short	(.L_126 - .L_125)
.L_125:
        /*0004*/ 	.word	0x00000082


	//----- nvinfo : EIATTR_KPARAM_INFO
	.align		4
.L_126:
        /*0008*/ 	.byte	0x04, 0x17
        /*000a*/ 	.short	(.L_128 - .L_127)
.L_127:
        /*000c*/ 	.word	0x00000000
        /*0010*/ 	.short	0x0000
        /*0012*/ 	.short	0x0000
        /*0014*/ 	.byte	0x00, 0xf0, 0x61, 0x10


	//----- nvinfo : EIATTR_SPARSE_MMA_MASK
	.align		4
.L_128:
        /*0018*/ 	.byte	0x03, 0x50
        /*001a*/ 	.short	0x0000


	//----- nvinfo : EIATTR_MAXREG_COUNT
	.align		4
        /*001c*/ 	.byte	0x03, 0x1b
        /*001e*/ 	.short	0x00ff


	//----- nvinfo : EIATTR_MERCURY_ISA_VERSION
	.align		4
        /*0020*/ 	.byte	0x03, 0x5f
        /*0022*/ 	.short	0x0101


	//----- nvinfo : EIATTR_VRC_CTA_INIT_COUNT
	.align		4
        /*0024*/ 	.byte	0x02, 0x4a
	.zero		1
	.zero		1


	//----- nvinfo : EIATTR_EXIT_INSTR_OFFSETS
	.align		4
        /*0028*/ 	.byte	0x04, 0x1c
        /*002a*/ 	.short	(.L_130 - .L_129)


	//   ....[0]....
.L_129:
        /*002c*/ 	.word	0x00000010


	//----- nvinfo : EIATTR_MAX_THREADS
	.align		4
.L_130:
        /*0030*/ 	.byte	0x04, 0x05
        /*0032*/ 	.short	(.L_132 - .L_131)
.L_131:
        /*0034*/ 	.word	0x00000080
        /*0038*/ 	.word	0x00000001
        /*003c*/ 	.word	0x00000001


	//----- nvinfo : EIATTR_CBANK_PARAM_SIZE
	.align		4
.L_132:
        /*0040*/ 	.byte	0x03, 0x19
        /*0042*/ 	.short	0x0418


	//----- nvinfo : EIATTR_PARAM_CBANK
	.align		4
        /*0044*/ 	.byte	0x04, 0x0a
        /*0046*/ 	.short	(.L_134 - .L_133)
	.align		4
.L_133:
        /*0048*/ 	.word	index@(.nv.constant0._ZN7cutlass13device_kernelIN5flash19enable_sm80_to_sm89INS1_16FlashAttnFwdSm80INS1_25CollectiveMainloopFwdSm80ILi4ELi1ELb0EN4cute5tupleIJNS5_1CILi128EEENS7_ILi48EEENS7_ILi96EEEEEELi96ENS_10bfloat16_tEfNS_4arch4Sm80ELb0ELb1ELb0ELb1ELb0ELb1ELb1ELb0EEENS1_21CollectiveEpilogueFwdINS6_IJS8_SA_S9_EEENS6_IJNS7_ILi1EEESI_SI_EEESC_SE_Li128ELb1ELb1ELb0ELb0EEENS1_19SingleTileSchedulerILb1ELb0ELb1ELi128EEEEEEEEEvNT_6ParamsE)
        /*004c*/ 	.short	0x0380
        /*004e*/ 	.short	0x0418


	//----- nvinfo : EIATTR_SW_WAR
	.align		4
.L_134:
        /*0050*/ 	.byte	0x04, 0x36
        /*0052*/ 	.short	(.L_136 - .L_135)
.L_135:
        /*0054*/ 	.word	0x00000008
.L_136:


//--------------------- .nv.info._ZN7cutlass13device_kernelIN5flash19enable_sm80_to_sm89INS1_16FlashAttnFwdSm80INS1_25CollectiveMainloopFwdSm80ILi4ELi1ELb0EN4cute5tupleIJNS5_1CILi128EEENS7_ILi64EEENS7_ILi96EEEEEELi96ENS_10bfloat16_tEfNS_4arch4Sm80ELb1ELb0ELb0ELb0ELb0ELb0ELb1ELb0EEENS1_21CollectiveEpilogueFwdINS6_IJS8_SA_S9_EEENS6_IJNS7_ILi1EEESI_SI_EEESC_SE_Li128ELb0ELb1ELb0ELb0EEENS1_30DynamicPersistentTileSchedulerILi128ELi128ELb0ELb1ELb0EEEEEEEEEvNT_6ParamsE --------------------------
	.section	.nv.info._ZN7cutlass13device_kernelIN5flash19enable_sm80_to_sm89INS1_16FlashAttnFwdSm80INS1_25CollectiveMainloopFwdSm80ILi4ELi1ELb0EN4cute5tupleIJNS5_1CILi128EEENS7_ILi64EEENS7_ILi96EEEEEELi96ENS_10bfloat16_tEfNS_4arch4Sm80ELb1ELb0ELb0ELb0ELb0ELb0ELb1ELb0EEENS1_21CollectiveEpilogueFwdINS6_IJS8_SA_S9_EEENS6_IJNS7_ILi1EEESI_SI_EEESC_SE_Li128ELb0ELb1ELb0ELb0EEENS1_30DynamicPersistentTileSchedulerILi128ELi128ELb0ELb1ELb0EEEEEEEEEvNT_6ParamsE,"",@"SHT_CUDA_INFO"
	.sectionflags	@""
	.align	4


	//----- nvinfo : EIATTR_CUDA_API_VERSION
	.align		4
        /*0000*/ 	.byte	0x04, 0x37
        /*0002*/ 	.short	(.L_138 - .L_137)
.L_137:
        /*0004*/ 	.word	0x00000082


	//----- nvinfo : EIATTR_KPARAM_INFO
	.align		4
.L_138:
        /*0008*/ 	.byte	0x04, 0x17
        /*000a*/ 	.short	(.L_140 - .L_139)
.L_139:
        /*000c*/ 	.word	0x00000000
        /*0010*/ 	.short	0x0000
        /*0012*/ 	.short	0x0000
        /*0014*/ 	.byte	0x00, 0xf0, 0xa1, 0x10


	//----- nvinfo : EIATTR_SPARSE_MMA_MASK
	.align		4
.L_140:
        /*0018*/ 	.byte	0x03, 0x50
        /*001a*/ 	.short	0x0000


	//----- nvinfo : EIATTR_MAXREG_COUNT
	.align		4
        /*001c*/ 	.byte	0x03, 0x1b
        /*001e*/ 	.short	0x00ff


	//----- nvinfo : EIATTR_MERCURY_ISA_VERSION
	.align		4
        /*0020*/ 	.byte	0x03, 0x5f
        /*0022*/ 	.short	0x0101


	//----- nvinfo : EIATTR_VRC_CTA_INIT_COUNT
	.align		4
        /*0024*/ 	.byte	0x02, 0x4a
	.zero		1
	.zero		1


	//----- nvinfo : EIATTR_EXIT_INSTR_OFFSETS
	.align		4
        /*0028*/ 	.byte	0x04, 0x1c
        /*002a*/ 	.short	(.L_142 - .L_141)


	//   ....[0]....
.L_141:
        /*002c*/ 	.word	0x00000010


	//----- nvinfo : EIATTR_MAX_THREADS
	.align		4
.L_142:
        /*0030*/ 	.byte	0x04, 0x05
        /*0032*/ 	.short	(.L_144 - .L_143)
.L_143:
        /*0034*/ 	.word	0x00000080
        /*0038*/ 	.word	0x00000001
        /*003c*/ 	.word	0x00000001


	//----- nvinfo : EIATTR_CBANK_PARAM_SIZE
	.align		4
.L_144:
        /*0040*/ 	.byte	0x03, 0x19
        /*0042*/ 	.short	0x0428


	//----- nvinfo : EIATTR_PARAM_CBANK
	.align		4
        /*0044*/ 	.byte	0x04, 0x0a
        /*0046*/ 	.short	(.L_146 - .L_145)
	.align		4
.L_145:
        /*0048*/ 	.word	index@(.nv.constant0._ZN7cutlass13device_kernelIN5flash19enable_sm80_to_sm89INS1_16FlashAttnFwdSm80INS1_25CollectiveMainloopFwdSm80ILi4ELi1ELb0EN4cute5tupleIJNS5_1CILi128EEENS7_ILi64EEENS7_ILi96EEEEEELi96ENS_10bfloat16_tEfNS_4arch4Sm80ELb1ELb0ELb0ELb0ELb0ELb0ELb1ELb0EEENS1_21CollectiveEpilogueFwdINS6_IJS8_SA_S9_EEENS6_IJNS7_ILi1EEESI_SI_EEESC_SE_Li128ELb0ELb1ELb0ELb0EEENS1_30DynamicPersistentTileSchedulerILi128ELi128ELb0ELb1ELb0EEEEEEEEEvNT_6ParamsE)
        /*004c*/ 	.short	0x0380
        /*004e*/ 	.short	0x0428


	//----- nvinfo : EIATTR_SW_WAR
	.align		4
.L_146:
        /*0050*/ 	.byte	0x04, 0x36
        /*0052*/ 	.short	(.L_148 - .L_147)
.L_147:
        /*0054*/ 	.word	0x00000008
.L_148:


//--------------------- .nv.info._ZN7cutlass13device_kernelIN5flash19enable_sm80_to_sm89INS1_16FlashAttnFwdSm80INS1_25CollectiveMainloopFwdSm80ILi4ELi1ELb0EN4cute5tupleIJNS5_1CILi128EEENS7_ILi64EEENS7_ILi96EEEEEELi96ENS_10bfloat16_tEfNS_4arch4Sm80ELb1ELb0ELb0ELb1ELb0ELb0ELb1ELb0EEENS1_21CollectiveEpilogueFwdINS6_IJS8_SA_S9_EEENS6_IJNS7_ILi1EEESI_SI_EEESC_SE_Li128ELb1ELb1ELb0ELb0EEENS1_19SingleTileSchedulerILb1ELb0ELb1ELi128EEEEEEEEEvNT_6ParamsE --------------------------
	.section	.nv.info._ZN7cutlass13device_kernelIN5flash19enable_sm80_to_sm89INS1_16FlashAttnFwdSm80INS1_25CollectiveMainloopFwdSm80ILi4ELi1ELb0EN4cute5tupleIJNS5_1CILi128EEENS7_ILi64EEENS7_ILi96EEEEEELi96ENS_10bfloat16_tEfNS_4arch4Sm80ELb1ELb0ELb0ELb1ELb0ELb0ELb1ELb0EEENS1_21CollectiveEpilogueFwdINS6_IJS8_SA_S9_EEENS6_IJNS7_ILi1EEESI_SI_EEESC_SE_Li128ELb1ELb1ELb0ELb0EEENS1_19SingleTileSchedulerILb1ELb0ELb1ELi128EEEEEEEEEvNT_6ParamsE,"",@"SHT_CUDA_INFO"
	.sectionflags	@""
	.align	4


	//----- nvinfo : EIATTR_CUDA_API_VERSION
	.align		4
        /*0000*/ 	.byte	0x04, 0x37
        /*0002*/ 	.short	(.L_150 - .L_149)
.L_149:
        /*0004*/ 	.word	0x00000082


	//----- nvinfo : EIATTR_KPARAM_INFO
	.align		4
.L_150:
        /*0008*/ 	.byte	0x04, 0x17
        /*000a*/ 	.short	(.L_152 - .L_151)
.L_151:
        /*000c*/ 	.word	0x00000000
        /*0010*/ 	.short	0x0000
        /*0012*/ 	.short	0x0000
        /*0014*/ 	.byte	0x00, 0xf0, 0x61, 0x10


	//----- nvinfo : EIATTR_SPARSE_MMA_MASK
	.align		4
.L_152:
        /*0018*/ 	.byte	0x03, 0x50
        /*001a*/ 	.short	0x0000


	//----- nvinfo : EIATTR_MAXREG_COUNT
	.align		4
        /*001c*/ 	.byte	0x03, 0x1b
        /*001e*/ 	.short	0x00ff


	//----- nvinfo : EIATTR_MERCURY_ISA_VERSION
	.align		4
        /*0020*/ 	.byte	0x03, 0x5f
        /*0022*/ 	.short	0x0101


	//----- nvinfo : EIATTR_VRC_CTA_INIT_COUNT
	.align		4
        /*0024*/ 	.byte	0x02, 0x4a
	.zero		1
	.zero		1


	//----- nvinfo : EIATTR_EXIT_INSTR_OFFSETS
	.align		4
        /*0028*/ 	.byte	0x04, 0x1c
        /*002a*/ 	.short	(.L_154 - .L_153)


	//   ....[0]....
.L_153:
        /*002c*/ 	.word	0x00000010


	//----- nvinfo : EIATTR_MAX_THREADS
	.align		4
.L_154:
        /*0030*/ 	.byte	0x04, 0x05
        /*0032*/ 	.short	(.L_156 - .L_155)
.L_155:
        /*0034*/ 	.word	0x00000080
        /*0038*/ 	.word	0x00000001
        /*003c*/ 	.word	0x00000001


	//----- nvinfo : EIATTR_CBANK_PARAM_SIZE
	.align		4
.L_156:
        /*0040*/ 	.byte	0x03, 0x19
        /*0042*/ 	.short	0x0418


	//----- nvinfo : EIATTR_PARAM_CBANK
	.align		4
        /*0044*/ 	.byte	0x04, 0x0a
        /*0046*/ 	.short	(.L_158 - .L_157)
	.align		4
.L_157:
        /*0048*/ 	.word	index@(.nv.constant0._ZN7cutlass13device_kernelIN5flash19enable_sm80_to_sm89INS1_16FlashAttnFwdSm80INS1_25CollectiveMainloopFwdSm80ILi4ELi1ELb0EN4cute5tupleIJNS5_1CILi128EEENS7_ILi64EEENS7_ILi96EEEEEELi96ENS_10bfloat16_tEfNS_4arch4Sm80ELb1ELb0ELb0ELb1ELb0ELb0ELb1ELb0EEENS1_21CollectiveEpilogueFwdINS6_IJS8_SA_S9_EEENS6_IJNS7_ILi1EEESI_SI_EEESC_SE_Li128ELb1ELb1ELb0ELb0EEENS1_19SingleTileSchedulerILb1ELb0ELb1ELi128EEEEEEEEEvNT_6ParamsE)
        /*004c*/ 	.short	0x0380
        /*004e*/ 	.short	0x0418


	//----- nvinfo : EIATTR_SW_WAR
	.align		4
.L_158:
        /*0050*/ 	.byte	0x04, 0x36
        /*0052*/ 	.short	(.L_160 - .L_159)
.L_159:
        /*0054*/ 	.word	0x00000008
.L_160:


//--------------------- .nv.info._ZN7cutlass13device_kernelIN5flash19enable_sm80_to_sm89INS1_16FlashAttnFwdSm80INS1_25CollectiveMainloopFwdSm80ILi4ELi1ELb0EN4cute5tupleIJNS5_1CILi128EEENS7_ILi64EEENS7_ILi96EEEEEELi96ENS_10bfloat16_tEfNS_4arch4Sm80ELb1ELb0ELb0ELb1ELb0ELb1ELb1ELb0EEENS1_21CollectiveEpilogueFwdINS6_IJS8_SA_S9_EEENS6_IJNS7_ILi1EEESI_SI_EEESC_SE_Li128ELb1ELb1ELb0ELb0EEENS1_19SingleTileSchedulerILb1ELb0ELb1ELi128EEEEEEEEEvNT_6ParamsE --------------------------
	.section	.nv.info._ZN7cutlass13device_kernelIN5flash19enable_sm80_to_sm89INS1_16FlashAttnFwdSm80INS1_25CollectiveMainloopFwdSm80ILi4ELi1ELb0EN4cute5tupleIJNS5_1CILi128EEENS7_ILi64EEENS7_ILi96EEEEEELi96ENS_10bfloat16_tEfNS_4arch4Sm80ELb1ELb0ELb0ELb1ELb0ELb1ELb1ELb0EEENS1_21CollectiveEpilogueFwdINS6_IJS8_SA_S9_EEENS6_IJNS7_ILi1EEESI_SI_EEESC_SE_Li128ELb1ELb1ELb0ELb0EEENS1_19SingleTileSchedulerILb1ELb0ELb1ELi128EEEEEEEEEvNT_6ParamsE,"",@"SHT_CUDA_INFO"
	.sectionflags	@""
	.align	4


	//----- nvinfo : EIATTR_CUDA_API_VERSION
	.align		4
        /*0000*/ 	.byte	0x04, 0x37
        /*0002*/ 	.short	(.L_162 - .L_161)
.L_161:
        /*0004*/ 	.word	0x00000082


	//----- nvinfo : EIATTR_KPARAM_INFO
	.align		4
.L_162:
        /*0008*/ 	.byte	0x04, 0x17
        /*000a*/ 	.short	(.L_164 - .L_163)
.L_163:
        /*000c*/ 	.word	0x00000000
        /*0010*/ 	.short	0x0000
        /*0012*/ 	.short	0x0000
        /*0014*/ 	.byte	0x00, 0xf0, 0x61, 0x10


	//----- nvinfo : EIATTR_SPARSE_MMA_MASK
	.align		4
.L_164:
        /*0018*/ 	.byte	0x03, 0x50
        /*001a*/ 	.short	0x0000


	//----- nvinfo : EIATTR_MAXREG_COUNT
	.align		4
        /*001c*/ 	.byte	0x03, 0x1b
        /*001e*/ 	.short	0x00ff


	//----- nvinfo : EIATTR_MERCURY_ISA_VERSION
	.align		4
        /*0020*/ 	.byte	0x03, 0x5f
        /*0022*/ 	.short	0x0101


	//----- nvinfo : EIATTR_VRC_CTA_INIT_COUNT
	.align		4
        /*0024*/ 	.byte	0x02, 0x4a
	.zero		1
	.zero		1


	//----- nvinfo : EIATTR_EXIT_INSTR_OFFSETS
	.align		4
        /*0028*/ 	.byte	0x04, 0x1c
        /*002a*/ 	.short	(.L_166 - .L_165)


	//   ....[0]....
.L_165:
        /*002c*/ 	.word	0x00000010


	//----- nvinfo : EIATTR_MAX_THREADS
	.align		4
.L_166:
        /*0030*/ 	.byte	0x04, 0x05
        /*0032*/ 	.short	(.L_168 - .L_167)
.L_167:
        /*0034*/ 	.word	0x00000080
        /*0038*/ 	.word	0x00000001
        /*003c*/ 	.word	0x00000001


	//----- nvinfo : EIATTR_CBANK_PARAM_SIZE
	.align		4
.L_168:
        /*0040*/ 	.byte	0x03, 0x19
        /*0042*/ 	.short	0x0418


	//----- nvinfo : EIATTR_PARAM_CBANK
	.align		4
        /*0044*/ 	.byte	0x04, 0x0a
        /*0046*/ 	.short	(.L_170 - .L_169)
	.align		4
.L_169:
        /*0048*/ 	.word	index@(.nv.constant0._ZN7cutlass13device_kernelIN5flash19enable_sm80_to_sm89INS1_16FlashAttnFwdSm80INS1_25CollectiveMainloopFwdSm80ILi4ELi1ELb0EN4cute5tupleIJNS5_1CILi128EEENS7_ILi64EEENS7_ILi96EEEEEELi96ENS_10bfloat16_tEfNS_4arch4Sm80ELb1ELb0ELb0ELb1ELb0ELb1ELb1ELb0EEENS1_21CollectiveEpilogueFwdINS6_IJS8_SA_S9_EEENS6_IJNS7_ILi1EEESI_SI_EEESC_SE_Li128ELb1ELb1ELb0ELb0EEENS1_19SingleTileSchedulerILb1ELb0ELb1ELi128EEEEEEEEEvNT_6ParamsE)
        /*004c*/ 	.short	0x0380
        /*004e*/ 	.short	0x0418


	//----- nvinfo : EIATTR_SW_WAR
	.align		4
.L_170:
        /*0050*/ 	.byte	0x04, 0x36
        /*0052*/ 	.short	(.L_172 - .L_171)
.L_171:
        /*0054*/ 	.word	0x00000008
.L_172:


//--------------------- .nv.callgraph             --------------------------
	.section	.nv.callgraph,"",@"SHT_CUDA_CALLGRAPH"
	.align	4
	.sectionentsize	8
	.align		4
        /*0000*/ 	.word	0x00000000
	.align		4
        /*0004*/ 	.word	0xffffffff
	.align		4
        /*0008*/ 	.word	0x00000000
	.align		4
        /*000c*/ 	.word	0xfffffffe
	.align		4
        /*0010*/ 	.word	0x00000000
	.align		4
        /*0014*/ 	.word	0xfffffffd
	.align		4
        /*0018*/ 	.word	0x00000000
	.align		4
        /*001c*/ 	.word	0xfffffffc


//--------------------- .nv.constant4             --------------------------
	.section	.nv.constant4,"a",@progbits
	.align	8
	.align		8
.nv.constant4:
        /*0000*/ 	.dword	_ZN65_INTERNAL_5e04f295_29_flash_fwd_hdim96_bf16_sm80_cu_9d2915ae_36034cuda3std3__45__cpo5beginE
	.align		8
        /*0008*/ 	.dword	_ZN65_INTERNAL_5e04f295_29_flash_fwd_hdim96_bf16_sm80_cu_9d2915ae_36034cuda3std3__45__cpo3endE
	.align		8
        /*0010*/ 	.dword	_ZN65_INTERNAL_5e04f295_29_flash_fwd_hdim96_bf16_sm80_cu_9d2915ae_36034cuda3std3__45__cpo6cbeginE
	.align		8
        /*0018*/ 	.dword	_ZN65_INTERNAL_5e04f295_29_flash_fwd_hdim96_bf16_sm80_cu_9d2915ae_36034cuda3std3__45__cpo4cendE
	.align		8
        /*0020*/ 	.dword	_ZN65_INTERNAL_5e04f295_29_flash_fwd_hdim96_bf16_sm80_cu_9d2915ae_36034cuda3std3__467_GLOBAL__N__5e04f295_29_flash_fwd_hdim96_bf16_sm80_cu_9d2915ae_36036ignoreE
	.align		8
        /*0028*/ 	.dword	_ZN65_INTERNAL_5e04f295_29_flash_fwd_hdim96_bf16_sm80_cu_9d2915ae_36034cuda3std3__419piecewise_constructE
	.align		8
        /*0030*/ 	.dword	_ZN65_INTERNAL_5e04f295_29_flash_fwd_hdim96_bf16_sm80_cu_9d2915ae_36034cuda3std3__48in_placeE
	.align		8
        /*0038*/ 	.dword	_ZN65_INTERNAL_5e04f295_29_flash_fwd_hdim96_bf16_sm80_cu_9d2915ae_36034cuda3std6ranges3__45__cpo4swapE
	.align		8
        /*0040*/ 	.dword	_ZN65_INTERNAL_5e04f295_29_flash_fwd_hdim96_bf16_sm80_cu_9d2915ae_36034cuda3std6ranges3__45__cpo9iter_moveE
	.align		8
        /*0048*/ 	.dword	_ZN65_INTERNAL_5e04f295_29_flash_fwd_hdim96_bf16_sm80_cu_9d2915ae_36034cute7productE
	.align		8
        /*0050*/ 	.dword	_ZN65_INTERNAL_5e04f295_29_flash_fwd_hdim96_bf16_sm80_cu_9d2915ae_36034cute1_E


//--------------------- .text._ZN7cutlass13device_kernelIN5flash19enable_sm80_to_sm89INS1_16FlashAttnFwdSm80INS1_25CollectiveMainloopFwdSm80ILi4ELi1ELb0EN4cute5tupleIJNS5_1CILi128EEENS7_ILi64EEENS7_ILi96EEEEEELi96ENS_10bfloat16_tEfNS_4arch4Sm80ELb0ELb0ELb0ELb0ELb0ELb0ELb1ELb0EEENS1_21CollectiveEpilogueFwdINS6_IJS8_SA_S9_EEENS6_IJNS7_ILi1EEESI_SI_EEESC_SE_Li128ELb0ELb1ELb0ELb0EEENS1_19SingleTileSchedulerILb0ELb0ELb1ELi128EEEEEEEEEvNT_6ParamsE --------------------------
	.section	.text._ZN7cutlass13device_kernelIN5flash19enable_sm80_to_sm89INS1_16FlashAttnFwdSm80INS1_25CollectiveMainloopFwdSm80ILi4ELi1ELb0EN4cute5tupleIJNS5_1CILi128EEENS7_ILi64EEENS7_ILi96EEEEEELi96ENS_10bfloat16_tEfNS_4arch4Sm80ELb0ELb0ELb0ELb0ELb0ELb0ELb1ELb0EEENS1_21CollectiveEpilogueFwdINS6_IJS8_SA_S9_EEENS6_IJNS7_ILi1EEESI_SI_EEESC_SE_Li128ELb0ELb1ELb0ELb0EEENS1_19SingleTileSchedulerILb0ELb0ELb1ELi128EEEEEEEEEvNT_6ParamsE,"ax",@progbits
	.align	128
.text._ZN7cutlass13device_kernelIN5flash19enable_sm80_to_sm89INS1_16FlashAttnFwdSm80INS1_25CollectiveMainloopFwdSm80ILi4ELi1ELb0EN4cute5tupleIJNS5_1CILi128EEENS7_ILi64EEENS7_ILi96EEEEEELi96ENS_10bfloat16_tEfNS_4arch4Sm80ELb0ELb0ELb0ELb0ELb0ELb0ELb1ELb0EEENS1_21CollectiveEpilogueFwdINS6_IJS8_SA_S9_EEENS6_IJNS7_ILi1EEESI_SI_EEESC_SE_Li128ELb0ELb1ELb0ELb0EEENS1_19SingleTileSchedulerILb0ELb0ELb1ELi128EEEEEEEEEvNT_6ParamsE:
        .type           _ZN7cutlass13device_kernelIN5flash19enable_sm80_to_sm89INS1_16FlashAttnFwdSm80INS1_25CollectiveMainloopFwdSm80ILi4ELi1ELb0EN4cute5tupleIJNS5_1CILi128EEENS7_ILi64EEENS7_ILi96EEEEEELi96ENS_10bfloat16_tEfNS_4arch4Sm80ELb0ELb0ELb0ELb0ELb0ELb0ELb1ELb0EEENS1_21CollectiveEpilogueFwdINS6_IJS8_SA_S9_EEENS6_IJNS7_ILi1EEESI_SI_EEESC_SE_Li128ELb0ELb1ELb0ELb0EEENS1_19SingleTileSchedulerILb0ELb0ELb1ELi128EEEEEEEEEvNT_6ParamsE,@function
        .size           _ZN7cutlass13device_kernelIN5flash19enable_sm80_to_sm89INS1_16FlashAttnFwdSm80INS1_25CollectiveMainloopFwdSm80ILi4ELi1ELb0EN4cute5tupleIJNS5_1CILi128EEENS7_ILi64EEENS7_ILi96EEEEEELi96ENS_10bfloat16_tEfNS_4arch4Sm80ELb0ELb0ELb0ELb0ELb0ELb0ELb1ELb0EEENS1_21CollectiveEpilogueFwdINS6_IJS8_SA_S9_EEENS6_IJNS7_ILi1EEESI_SI_EEESC_SE_Li128ELb0ELb1ELb0ELb0EEENS1_19SingleTileSchedulerILb0ELb0ELb1ELi128EEEEEEEEEvNT_6ParamsE,(.L_x_9 - _ZN7cutlass13device_kernelIN5flash19enable_sm80_to_sm89INS1_16FlashAttnFwdSm80INS1_25CollectiveMainloopFwdSm80ILi4ELi1ELb0EN4cute5tupleIJNS5_1CILi128EEENS7_ILi64EEENS7_ILi96EEEEEELi96ENS_10bfloat16_tEfNS_4arch4Sm80ELb0ELb0ELb0ELb0ELb0ELb0ELb1ELb0EEENS1_21CollectiveEpilogueFwdINS6_IJS8_SA_S9_EEENS6_IJNS7_ILi1EEESI_SI_EEESC_SE_Li128ELb0ELb1ELb0ELb0EEENS1_19SingleTileSchedulerILb0ELb0ELb1ELi128EEEEEEEEEvNT_6ParamsE)
        .other          _ZN7cutlass13device_kernelIN5flash19enable_sm80_to_sm89INS1_16FlashAttnFwdSm80INS1_25CollectiveMainloopFwdSm80ILi4ELi1ELb0EN4cute5tupleIJNS5_1CILi128EEENS7_ILi64EEENS7_ILi96EEEEEELi96ENS_10bfloat16_tEfNS_4arch4Sm80ELb0ELb0ELb0ELb0ELb0ELb0ELb1ELb0EEENS1_21CollectiveEpilogueFwdINS6_IJS8_SA_S9_EEENS6_IJNS7_ILi1EEESI_SI_EEESC_SE_Li128ELb0ELb1ELb0ELb0EEENS1_19SingleTileSchedulerILb0ELb0ELb1ELi128EEEEEEEEEvNT_6ParamsE,@"STO_CUDA_ENTRY STV_DEFAULT"
_ZN7cutlass13device_kernelIN5flash19enable_sm80_to_sm89INS1_16FlashAttnFwdSm80INS1_25CollectiveMainloopFwdSm80ILi4ELi1ELb0EN4cute5tupleIJNS5_1CILi128EEENS7_ILi64EEENS7_ILi96EEEEEELi96ENS_10bfloat16_tEfNS_4arch4Sm80ELb0ELb0ELb0ELb0ELb0ELb0ELb1ELb0EEENS1_21CollectiveEpilogueFwdINS6_IJS8_SA_S9_EEENS6_IJNS7_ILi1EEESI_SI_EEESC_SE_Li128ELb0ELb1ELb0ELb0EEENS1_19SingleTileSchedulerILb0ELb0ELb1ELi128EEEEEEEEEvNT_6ParamsE:
[----:B------:R-:W-:Y:S01]  /*0000*/  LDC R1, c[0x0][0x37c] ;  /* 0x0000df00ff017b82 */ /* 0x000fe20000000800 */
[----:B------:R-:W-:Y:S05]  /*0010*/  EXIT ;  /* 0x000000000000794d */ /* 0x000fea0003800000 */
.L_x_0:
[----:B------:R-:W-:-:S00]  /*0020*/  BRA `(.L_x_0) ;  /* 0xfffffffc00fc7947 */ /* 0x000fc0000383ffff */
[----:B------:R-:W-:-:S00]  /*0030*/  NOP ;  /* 0x0000000000007918 */ /* 0x000fc00000000000 */
        /* <DEDUP_REMOVED lines=12> */
.L_x_9:


//--------------------- .text._ZN7cutlass13device_kernelIN5flash19enable_sm80_to_sm89INS1_16FlashAttnFwdSm80INS1_25CollectiveMainloopFwdSm80ILi4ELi1ELb0EN4cute5tupleIJNS5_1CILi128EEENS7_ILi64EEENS7_ILi96EEEEEELi96ENS_10bfloat16_tEfNS_4arch4Sm80ELb0ELb0ELb0ELb1ELb0ELb0ELb1ELb0EEENS1_21CollectiveEpilogueFwdINS6_IJS8_SA_S9_EEENS6_IJNS7_ILi1EEESI_SI_EEESC_SE_Li128ELb1ELb1ELb0ELb0EEENS1_19SingleTileSchedulerILb1ELb0ELb1ELi128EEEEEEEEEvNT_6ParamsE --------------------------
	.section	.text._ZN7cutlass13device_kernelIN5flash19enable_sm80_to_sm89INS1_16FlashAttnFwdSm80INS1_25CollectiveMainloopFwdSm80ILi4ELi1ELb0EN4cute5tupleIJNS5_1CILi128EEENS7_ILi64EEENS7_ILi96EEEEEELi96ENS_10bfloat16_tEfNS_4arch4Sm80ELb0ELb0ELb0ELb1ELb0ELb0ELb1ELb0EEENS1_21CollectiveEpilogueFwdINS6_IJS8_SA_S9_EEENS6_IJNS7_ILi1EEESI_SI_EEESC_SE_Li128ELb1ELb1ELb0ELb0EEENS1_19SingleTileSchedulerILb1ELb0ELb1ELi128EEEEEEEEEvNT_6ParamsE,"ax",@progbits
	.align	128
.text._ZN7cutlass13device_kernelIN5flash19enable_sm80_to_sm89INS1_16FlashAttnFwdSm80INS1_25CollectiveMainloopFwdSm80ILi4ELi1ELb0EN4cute5tupleIJNS5_1CILi128EEENS7_ILi64EEENS7_ILi96EEEEEELi96ENS_10bfloat16_tEfNS_4arch4Sm80ELb0ELb0ELb0ELb1ELb0ELb0ELb1ELb0EEENS1_21CollectiveEpilogueFwdINS6_IJS8_SA_S9_EEENS6_IJNS7_ILi1EEESI_SI_EEESC_SE_Li128ELb1ELb1ELb0ELb0EEENS1_19SingleTileSchedulerILb1ELb0ELb1ELi128EEEEEEEEEvNT_6ParamsE:
        .type           _ZN7cutlass13device_kernelIN5flash19enable_sm80_to_sm89INS1_16FlashAttnFwdSm80INS1_25CollectiveMainloopFwdSm80ILi4ELi1ELb0EN4cute5tupleIJNS5_1CILi128EEENS7_ILi64EEENS7_ILi96EEEEEELi96ENS_10bfloat16_tEfNS_4arch4Sm80ELb0ELb0ELb0ELb1ELb0ELb0ELb1ELb0EEENS1_21CollectiveEpilogueFwdINS6_IJS8_SA_S9_EEENS6_IJNS7_ILi1EEESI_SI_EEESC_SE_Li128ELb1ELb1ELb0ELb0EEENS1_19SingleTileSchedulerILb1ELb0ELb1ELi128EEEEEEEEEvNT_6ParamsE,@function
        .size           _ZN7cutlass13device_kernelIN5flash19enable_sm80_to_sm89INS1_16FlashAttnFwdSm80INS1_25CollectiveMainloopFwdSm80ILi4ELi1ELb0EN4cute5tupleIJNS5_1CILi128EEENS7_ILi64EEENS7_ILi96EEEEEELi96ENS_10bfloat16_tEfNS_4arch4Sm80ELb0ELb0ELb0ELb1ELb0ELb0ELb1ELb0EEENS1_21CollectiveEpilogueFwdINS6_IJS8_SA_S9_EEENS6_IJNS7_ILi1EEESI_SI_EEESC_SE_Li128ELb1ELb1ELb0ELb0EEENS1_19SingleTileSchedulerILb1ELb0ELb1ELi128EEEEEEEEEvNT_6ParamsE,(.L_x_10 - _ZN7cutlass13device_kernelIN5flash19enable_sm80_to_sm89INS1_16FlashAttnFwdSm80INS1_25CollectiveMainloopFwdSm80ILi4ELi1ELb0EN4cute5tupleIJNS5_1CILi128EEENS7_ILi64EEENS7_ILi96EEEEEELi96ENS_10bfloat16_tEfNS_4arch4Sm80ELb0ELb0ELb0ELb1ELb0ELb0ELb1ELb0EEENS1_21CollectiveEpilogueFwdINS6_IJS8_SA_S9_EEENS6_IJNS7_ILi1EEESI_SI_EEESC_SE_Li128ELb1ELb1ELb0ELb0EEENS1_19SingleTileSchedulerILb1ELb0ELb1ELi128EEEEEEEEEvNT_6ParamsE)
        .other          _ZN7cutlass13device_kernelIN5flash19enable_sm80_to_sm89INS1_16FlashAttnFwdSm80INS1_25CollectiveMainloopFwdSm80ILi4ELi1ELb0EN4cute5tupleIJNS5_1CILi128EEENS7_ILi64EEENS7_ILi96EEEEEELi96ENS_10bfloat16_tEfNS_4arch4Sm80ELb0ELb0ELb0ELb1ELb0ELb0ELb1ELb0EEENS1_21CollectiveEpilogueFwdINS6_IJS8_SA_S9_EEENS6_IJNS7_ILi1EEESI_SI_EEESC_SE_Li128ELb1ELb1ELb0ELb0EEENS1_19SingleTileSchedulerILb1ELb0ELb1ELi128EEEEEEEEEvNT_6ParamsE,@"STO_CUDA_ENTRY STV_DEFAULT"
_ZN7cutlass13device_kernelIN5flash19enable_sm80_to_sm89INS1_16FlashAttnFwdSm80INS1_25CollectiveMainloopFwdSm80ILi4ELi1ELb0EN4cute5tupleIJNS5_1CILi128EEENS7_ILi64EEENS7_ILi96EEEEEELi96ENS_10bfloat16_tEfNS_4arch4Sm80ELb0ELb0ELb0ELb1ELb0ELb0ELb1ELb0EEENS1_21CollectiveEpilogueFwdINS6_IJS8_SA_S9_EEENS6_IJNS7_ILi1EEESI_SI_EEESC_SE_Li128ELb1ELb1ELb0ELb0EEENS1_19SingleTileSchedulerILb1ELb0ELb1ELi128EEEEEEEEEvNT_6ParamsE:
[----:B------:R-:W-:Y:S01]  /*0000*/  LDC R1, c[0x0][0x37c] ;  /* 0x0000df00ff017b82 */ /* 0x000fe20000000800 */
[----:B------:R-:W-:Y:S05]  /*0010*/  EXIT ;  /* 0x000000000000794d */ /* 0x000fea0003800000 */
.L_x_1:
        /* <DEDUP_REMOVED lines=14> */
.L_x_10:


//--------------------- .text._ZN7cutlass13device_kernelIN5flash19enable_sm80_to_sm89INS1_16FlashAttnFwdSm80INS1_25CollectiveMainloopFwdSm80ILi4ELi1ELb0EN4cute5tupleIJNS5_1CILi128EEENS7_ILi64EEENS7_ILi96EEEEEELi96ENS_10bfloat16_tEfNS_4arch4Sm80ELb0ELb0ELb0ELb1ELb0ELb1ELb1ELb0EEENS1_21CollectiveEpilogueFwdINS6_IJS8_SA_S9_EEENS6_IJNS7_ILi1EEESI_SI_EEESC_SE_Li128ELb1ELb1ELb0ELb0EEENS1_19SingleTileSchedulerILb1ELb0ELb1ELi128EEEEEEEEEvNT_6ParamsE --------------------------
	.section	.text._ZN7cutlass13device_kernelIN5flash19enable_sm80_to_sm89INS1_16FlashAttnFwdSm80INS1_25CollectiveMainloopFwdSm80ILi4ELi1ELb0EN4cute5tupleIJNS5_1CILi128EEENS7_ILi64EEENS7_ILi96EEEEEELi96ENS_10bfloat16_tEfNS_4arch4Sm80ELb0ELb0ELb0ELb1ELb0ELb1ELb1ELb0EEENS1_21CollectiveEpilogueFwdINS6_IJS8_SA_S9_EEENS6_IJNS7_ILi1EEESI_SI_EEESC_SE_Li128ELb1ELb1ELb0ELb0EEENS1_19SingleTileSchedulerILb1ELb0ELb1ELi128EEEEEEEEEvNT_6ParamsE,"ax",@progbits
	.align	128
.text._ZN7cutlass13device_kernelIN5flash19enable_sm80_to_sm89INS1_16FlashAttnFwdSm80INS1_25CollectiveMainloopFwdSm80ILi4ELi1ELb0EN4cute5tupleIJNS5_1CILi128EEENS7_ILi64EEENS7_ILi96EEEEEELi96ENS_10bfloat16_tEfNS_4arch4Sm80ELb0ELb0ELb0ELb1ELb0ELb1ELb1ELb0EEENS1_21CollectiveEpilogueFwdINS6_IJS8_SA_S9_EEENS6_IJNS7_ILi1EEESI_SI_EEESC_SE_Li128ELb1ELb1ELb0ELb0EEENS1_19SingleTileSchedulerILb1ELb0ELb1ELi128EEEEEEEEEvNT_6ParamsE:
        .type           _ZN7cutlass13device_kernelIN5flash19enable_sm80_to_sm89INS1_16FlashAttnFwdSm80INS1_25CollectiveMainloopFwdSm80ILi4ELi1ELb0EN4cute5tupleIJNS5_1CILi128EEENS7_ILi64EEENS7_ILi96EEEEEELi96ENS_10bfloat16_tEfNS_4arch4Sm80ELb0ELb0ELb0ELb1ELb0ELb1ELb1ELb0EEENS1_21CollectiveEpilogueFwdINS6_IJS8_SA_S9_EEENS6_IJNS7_ILi1EEESI_SI_EEESC_SE_Li128ELb1ELb1ELb0ELb0EEENS1_19SingleTileSchedulerILb1ELb0ELb1ELi128EEEEEEEEEvNT_6ParamsE,@function
        .size           _ZN7cutlass13device_kernelIN5flash19enable_sm80_to_sm89INS1_16FlashAttnFwdSm80INS1_25CollectiveMainloopFwdSm80ILi4ELi1ELb0EN4cute5tupleIJNS5_1CILi128EEENS7_ILi64EEENS7_ILi96EEEEEELi96ENS_10bfloat16_tEfNS_4arch4Sm80ELb0ELb0ELb0ELb1ELb0ELb1ELb1ELb0EEENS1_21CollectiveEpilogueFwdINS6_IJS8_SA_S9_EEENS6_IJNS7_ILi1EEESI_SI_EEESC_SE_Li128ELb1ELb1ELb0ELb0EEENS1_19SingleTileSchedulerILb1ELb0ELb1ELi128EEEEEEEEEvNT_6ParamsE,(.L_x_11 - _ZN7cutlass13device_kernelIN5flash19enable_sm80_to_sm89INS1_16FlashAttnFwdSm80INS1_25CollectiveMainloopFwdSm80ILi4ELi1ELb0EN4cute5tupleIJNS5_1CILi128EEENS7_ILi64EEENS7_ILi96EEEEEELi96ENS_10bfloat16_tEfNS_4arch4Sm80ELb0ELb0ELb0ELb1ELb0ELb1ELb1ELb0EEENS1_21CollectiveEpilogueFwdINS6_IJS8_SA_S9_EEENS6_IJNS7_ILi1EEESI_SI_EEESC_SE_Li128ELb1ELb1ELb0ELb0EEENS1_19SingleTileSchedulerILb1ELb0ELb1ELi128EEEEEEEEEvNT_6ParamsE)
        .other          _ZN7cutlass13device_kernelIN5flash19enable_sm80_to_sm89INS1_16FlashAttnFwdSm80INS1_25CollectiveMainloopFwdSm80ILi4ELi1ELb0EN4cute5tupleIJNS5_1CILi128EEENS7_ILi64EEENS7_ILi96EEEEEELi96ENS_10bfloat16_tEfNS_4arch4Sm80ELb0ELb0ELb0ELb1ELb0ELb1ELb1ELb0EEENS1_21CollectiveEpilogueFwdINS6_IJS8_SA_S9_EEENS6_IJNS7_ILi1EEESI_SI_EEESC_SE_Li128ELb1ELb1ELb0ELb0EEENS1_19SingleTileSchedulerILb1ELb0ELb1ELi128EEEEEEEEEvNT_6ParamsE,@"STO_CUDA_ENTRY STV_DEFAULT"
_ZN7cutlass13device_kernelIN5flash19enable_sm80_to_sm89INS1_16FlashAttnFwdSm80INS1_25CollectiveMainloopFwdSm80ILi4ELi1ELb0EN4cute5tupleIJNS5_1CILi128EEENS7_ILi64EEENS7_ILi96EEEEEELi96ENS_10bfloat16_tEfNS_4arch4Sm80ELb0ELb0ELb0ELb1ELb0ELb1ELb1ELb0EEENS1_21CollectiveEpilogueFwdINS6_IJS8_SA_S9_EEENS6_IJNS7_ILi1EEESI_SI_EEESC_SE_Li128ELb1ELb1ELb0ELb0EEENS1_19SingleTileSchedulerILb1ELb0ELb1ELi128EEEEEEEEEvNT_6ParamsE:
[----:B------:R-:W-:Y:S01]  /*0000*/  LDC R1, c[0x0][0x37c] ;  /* 0x0000df00ff017b82 */ /* 0x000fe20000000800 */
[----:B------:R-:W-:Y:S05]  /*0010*/  EXIT ;  /* 0x000000000000794d */ /* 0x000fea0003800000 */
.L_x_2:
        /* <DEDUP_REMOVED lines=14> */
.L_x_11:


//--------------------- .text._ZN7cutlass13device_kernelIN5flash19enable_sm80_to_sm89INS1_16FlashAttnFwdSm80INS1_25CollectiveMainloopFwdSm80ILi4ELi1ELb0EN4cute5tupleIJNS5_1CILi128EEENS7_ILi48EEENS7_ILi96EEEEEELi96ENS_10bfloat16_tEfNS_4arch4Sm80ELb0ELb1ELb0ELb0ELb0ELb0ELb1ELb0EEENS1_21CollectiveEpilogueFwdINS6_IJS8_SA_S9_EEENS6_IJNS7_ILi1EEESI_SI_EEESC_SE_Li128ELb0ELb1ELb0ELb0EEENS1_19SingleTileSchedulerILb0ELb0ELb1ELi128EEEEEEEEEvNT_6ParamsE --------------------------
	.section	.text._ZN7cutlass13device_kernelIN5flash19enable_sm80_to_sm89INS1_16FlashAttnFwdSm80INS1_25CollectiveMainloopFwdSm80ILi4ELi1ELb0EN4cute5tupleIJNS5_1CILi128EEENS7_ILi48EEENS7_ILi96EEEEEELi96ENS_10bfloat16_tEfNS_4arch4Sm80ELb0ELb1ELb0ELb0ELb0ELb0ELb1ELb0EEENS1_21CollectiveEpilogueFwdINS6_IJS8_SA_S9_EEENS6_IJNS7_ILi1EEESI_SI_EEESC_SE_Li128ELb0ELb1ELb0ELb0EEENS1_19SingleTileSchedulerILb0ELb0ELb1ELi128EEEEEEEEEvNT_6ParamsE,"ax",@progbits
	.align	128
.text._ZN7cutlass13device_kernelIN5flash19enable_sm80_to_sm89INS1_16FlashAttnFwdSm80INS1_25CollectiveMainloopFwdSm80ILi4ELi1ELb0EN4cute5tupleIJNS5_1CILi128EEENS7_ILi48EEENS7_ILi96EEEEEELi96ENS_10bfloat16_tEfNS_4arch4Sm80ELb0ELb1ELb0ELb0ELb0ELb0ELb1ELb0EEENS1_21CollectiveEpilogueFwdINS6_IJS8_SA_S9_EEENS6_IJNS7_ILi1EEESI_SI_EEESC_SE_Li128ELb0ELb1ELb0ELb0EEENS1_19SingleTileSchedulerILb0ELb0ELb1ELi128EEEEEEEEEvNT_6ParamsE:
        .type           _ZN7cutlass13device_kernelIN5flash19enable_sm80_to_sm89INS1_16FlashAttnFwdSm80INS1_25CollectiveMainloopFwdSm80ILi4ELi1ELb0EN4cute5tupleIJNS5_1CILi128EEENS7_ILi48EEENS7_ILi96EEEEEELi96ENS_10bfloat16_tEfNS_4arch4Sm80ELb0ELb1ELb0ELb0ELb0ELb0ELb1ELb0EEENS1_21CollectiveEpilogueFwdINS6_IJS8_SA_S9_EEENS6_IJNS7_ILi1EEESI_SI_EEESC_SE_Li128ELb0ELb1ELb0ELb0EEENS1_19SingleTileSchedulerILb0ELb0ELb1ELi128EEEEEEEEEvNT_6ParamsE,@function
        .size           _ZN7cutlass13device_kernelIN5flash19enable_sm80_to_sm89INS1_16FlashAttnFwdSm80INS1_25CollectiveMainloopFwdSm80ILi4ELi1ELb0EN4cute5tupleIJNS5_1CILi128EEENS7_ILi48EEENS7_ILi96EEEEEELi96ENS_10bfloat16_tEfNS_4arch4Sm80ELb0ELb1ELb0ELb0ELb0ELb0ELb1ELb0EEENS1_21CollectiveEpilogueFwdINS6_IJS8_SA_S9_EEENS6_IJNS7_ILi1EEESI_SI_EEESC_SE_Li128ELb0ELb1ELb0ELb0EEENS1_19SingleTileSchedulerILb0ELb0ELb1ELi128EEEEEEEEEvNT_6ParamsE,(.L_x_12 - _ZN7cutlass13device_kernelIN5flash19enable_sm80_to_sm89INS1_16FlashAttnFwdSm80INS1_25CollectiveMainloopFwdSm80ILi4ELi1ELb0EN4cute5tupleIJNS5_1CILi128EEENS7_ILi48EEENS7_ILi96EEEEEELi96ENS_10bfloat16_tEfNS_4arch4Sm80ELb0ELb1ELb0ELb0ELb0ELb0ELb1ELb0EEENS1_21CollectiveEpilogueFwdINS6_IJS8_SA_S9_EEENS6_IJNS7_ILi1EEESI_SI_EEESC_SE_Li128ELb0ELb1ELb0ELb0EEENS1_19SingleTileSchedulerILb0ELb0ELb1ELi128EEEEEEEEEvNT_6ParamsE)
        .other          _ZN7cutlass13device_kernelIN5flash19enable_sm80_to_sm89INS1_16FlashAttnFwdSm80INS1_25CollectiveMainloopFwdSm80ILi4ELi1ELb0EN4cute5tupleIJNS5_1CILi128EEENS7_ILi48EEENS7_ILi96EEEEEELi96ENS_10bfloat16_tEfNS_4arch4Sm80ELb0ELb1ELb0ELb0ELb0ELb0ELb1ELb0EEENS1_21CollectiveEpilogueFwdINS6_IJS8_SA_S9_EEENS6_IJNS7_ILi1EEESI_SI_EEESC_SE_Li128ELb0ELb1ELb0ELb0EEENS1_19SingleTileSchedulerILb0ELb0ELb1ELi128EEEEEEEEEvNT_6ParamsE,@"STO_CUDA_ENTRY STV_DEFAULT"
_ZN7cutlass13device_kernelIN5flash19enable_sm80_to_sm89INS1_16FlashAttnFwdSm80INS1_25CollectiveMainloopFwdSm80ILi4ELi1ELb0EN4cute5tupleIJNS5_1CILi128EEENS7_ILi48EEENS7_ILi96EEEEEELi96ENS_10bfloat16_tEfNS_4arch4Sm80ELb0ELb1ELb0ELb0ELb0ELb0ELb1ELb0EEENS1_21CollectiveEpilogueFwdINS6_IJS8_SA_S9_EEENS6_IJNS7_ILi1EEESI_SI_EEESC_SE_Li128ELb0ELb1ELb0ELb0EEENS1_19SingleTileSchedulerILb0ELb0ELb1ELi128EEEEEEEEEvNT_6ParamsE:
[----:B------:R-:W-:Y:S01]  /*0000*/  LDC R1, c[0x0][0x37c] ;  /* 0x0000df00ff017b82 */ /* 0x000fe20000000800 */
[----:B------:R-:W-:Y:S05]  /*0010*/  EXIT ;  /* 0x000000000000794d */ /* 0x000fea0003800000 */
.L_x_3:
        /* <DEDUP_REMOVED lines=14> */
.L_x_12:


//--------------------- .text._ZN7cutlass13device_kernelIN5flash19enable_sm80_to_sm89INS1_16FlashAttnFwdSm80INS1_25CollectiveMainloopFwdSm80ILi4ELi1ELb0EN4cute5tupleIJNS5_1CILi128EEENS7_ILi48EEENS7_ILi96EEEEEELi96ENS_10bfloat16_tEfNS_4arch4Sm80ELb0ELb1ELb0ELb1ELb0ELb0ELb1ELb0EEENS1_21CollectiveEpilogueFwdINS6_IJS8_SA_S9_EEENS6_IJNS7_ILi1EEESI_SI_EEESC_SE_Li128ELb1ELb1ELb0ELb0EEENS1_19SingleTileSchedulerILb1ELb0ELb1ELi128EEEEEEEEEvNT_6ParamsE --------------------------
	.section	.text._ZN7cutlass13device_kernelIN5flash19enable_sm80_to_sm89INS1_16FlashAttnFwdSm80INS1_25CollectiveMainloopFwdSm80ILi4ELi1ELb0EN4cute5tupleIJNS5_1CILi128EEENS7_ILi48EEENS7_ILi96EEEEEELi96ENS_10bfloat16_tEfNS_4arch4Sm80ELb0ELb1ELb0ELb1ELb0ELb0ELb1ELb0EEENS1_21CollectiveEpilogueFwdINS6_IJS8_SA_S9_EEENS6_IJNS7_ILi1EEESI_SI_EEESC_SE_Li128ELb1ELb1ELb0ELb0EEENS1_19SingleTileSchedulerILb1ELb0ELb1ELi128EEEEEEEEEvNT_6ParamsE,"ax",@progbits
	.align	128
.text._ZN7cutlass13device_kernelIN5flash19enable_sm80_to_sm89INS1_16FlashAttnFwdSm80INS1_25CollectiveMainloopFwdSm80ILi4ELi1ELb0EN4cute5tupleIJNS5_1CILi128EEENS7_ILi48EEENS7_ILi96EEEEEELi96ENS_10bfloat16_tEfNS_4arch4Sm80ELb0ELb1ELb0ELb1ELb0ELb0ELb1ELb0EEENS1_21CollectiveEpilogueFwdINS6_IJS8_SA_S9_EEENS6_IJNS7_ILi1EEESI_SI_EEESC_SE_Li128ELb1ELb1ELb0ELb0EEENS1_19SingleTileSchedulerILb1ELb0ELb1ELi128EEEEEEEEEvNT_6ParamsE:
        .type           _ZN7cutlass13device_kernelIN5flash19enable_sm80_to_sm89INS1_16FlashAttnFwdSm80INS1_25CollectiveMainloopFwdSm80ILi4ELi1ELb0EN4cute5tupleIJNS5_1CILi128EEENS7_ILi48EEENS7_ILi96EEEEEELi96ENS_10bfloat16_tEfNS_4arch4Sm80ELb0ELb1ELb0ELb1ELb0ELb0ELb1ELb0EEENS1_21CollectiveEpilogueFwdINS6_IJS8_SA_S9_EEENS6_IJNS7_ILi1EEESI_SI_EEESC_SE_Li128ELb1ELb1ELb0ELb0EEENS1_19SingleTileSchedulerILb1ELb0ELb1ELi128EEEEEEEEEvNT_6ParamsE,@function
        .size           _ZN7cutlass13device_kernelIN5flash19enable_sm80_to_sm89INS1_16FlashAttnFwdSm80INS1_25CollectiveMainloopFwdSm80ILi4ELi1ELb0EN4cute5tupleIJNS5_1CILi128EEENS7_ILi48EEENS7_ILi96EEEEEELi96ENS_10bfloat16_tEfNS_4arch4Sm80ELb0ELb1ELb0ELb1ELb0ELb0ELb1ELb0EEENS1_21CollectiveEpilogueFwdINS6_IJS8_SA_S9_EEENS6_IJNS7_ILi1EEESI_SI_EEESC_SE_Li128ELb1ELb1ELb0ELb0EEENS1_19SingleTileSchedulerILb1ELb0ELb1ELi128EEEEEEEEEvNT_6ParamsE,(.L_x_13 - _ZN7cutlass13device_kernelIN5flash19enable_sm80_to_sm89INS1_16FlashAttnFwdSm80INS1_25CollectiveMainloopFwdSm80ILi4ELi1ELb0EN4cute5tupleIJNS5_1CILi128EEENS7_ILi48EEENS7_ILi96EEEEEELi96ENS_10bfloat16_tEfNS_4arch4Sm80ELb0ELb1ELb0ELb1ELb0ELb0ELb1ELb0EEENS1_21CollectiveEpilogueFwdINS6_IJS8_SA_S9_EEENS6_IJNS7_ILi1EEESI_SI_EEESC_SE_Li128ELb1ELb1ELb0ELb0EEENS1_19SingleTileSchedulerILb1ELb0ELb1ELi128EEEEEEEEEvNT_6ParamsE)
        .other          _ZN7cutlass13device_kernelIN5flash19enable_sm80_to_sm89INS1_16FlashAttnFwdSm80INS1_25CollectiveMainloopFwdSm80ILi4ELi1ELb0EN4cute5tupleIJNS5_1CILi128EEENS7_ILi48EEENS7_ILi96EEEEEELi96ENS_10bfloat16_tEfNS_4arch4Sm80ELb0ELb1ELb0ELb1ELb0ELb0ELb1ELb0EEENS1_21CollectiveEpilogueFwdINS6_IJS8_SA_S9_EEENS6_IJNS7_ILi1EEESI_SI_EEESC_SE_Li128ELb1ELb1ELb0ELb0EEENS1_19SingleTileSchedulerILb1ELb0ELb1ELi128EEEEEEEEEvNT_6ParamsE,@"STO_CUDA_ENTRY STV_DEFAULT"
_ZN7cutlass13device_kernelIN5flash19enable_sm80_to_sm89INS1_16FlashAttnFwdSm80INS1_25CollectiveMainloopFwdSm80ILi4ELi1ELb0EN4cute5tupleIJNS5_1CILi128EEENS7_ILi48EEENS7_ILi96EEEEEELi96ENS_10bfloat16_tEfNS_4arch4Sm80ELb0ELb1ELb0ELb1ELb0ELb0ELb1ELb0EEENS1_21CollectiveEpilogueFwdINS6_IJS8_SA_S9_EEENS6_IJNS7_ILi1EEESI_SI_EEESC_SE_Li128ELb1ELb1ELb0ELb0EEENS1_19SingleTileSchedulerILb1ELb0ELb1ELi128EEEEEEEEEvNT_6ParamsE:
[----:B------:R-:W-:Y:S01]  /*0000*/  LDC R1, c[0x0][0x37c] ;  /* 0x0000df00ff017b82 */ /* 0x000fe20000000800 */
[----:B------:R-:W-:Y:S05]  /*0010*/  EXIT ;  /* 0x000000000000794d */ /* 0x000fea0003800000 */
.L_x_4:
        /* <DEDUP_REMOVED lines=14> */
.L_x_13:


//--------------------- .text._ZN7cutlass13device_kernelIN5flash19enable_sm80_to_sm89INS1_16FlashAttnFwdSm80INS1_25CollectiveMainloopFwdSm80ILi4ELi1ELb0EN4cute5tupleIJNS5_1CILi128EEENS7_ILi48EEENS7_ILi96EEEEEELi96ENS_10bfloat16_tEfNS_4arch4Sm80ELb0ELb1ELb0ELb1ELb0ELb1ELb1ELb0EEENS1_21CollectiveEpilogueFwdINS6_IJS8_SA_S9_EEENS6_IJNS7_ILi1EEESI_SI_EEESC_SE_Li128ELb1ELb1ELb0ELb0EEENS1_19SingleTileSchedulerILb1ELb0ELb1ELi128EEEEEEEEEvNT_6ParamsE --------------------------
	.section	.text._ZN7cutlass13device_kernelIN5flash19enable_sm80_to_sm89INS1_16FlashAttnFwdSm80INS1_25CollectiveMainloopFwdSm80ILi4ELi1ELb0EN4cute5tupleIJNS5_1CILi128EEENS7_ILi48EEENS7_ILi96EEEEEELi96ENS_10bfloat16_tEfNS_4arch4Sm80ELb0ELb1ELb0ELb1ELb0ELb1ELb1ELb0EEENS1_21CollectiveEpilogueFwdINS6_IJS8_SA_S9_EEENS6_IJNS7_ILi1EEESI_SI_EEESC_SE_Li128ELb1ELb1ELb0ELb0EEENS1_19SingleTileSchedulerILb1ELb0ELb1ELi128EEEEEEEEEvNT_6ParamsE,"ax",@progbits
	.align	128
.text._ZN7cutlass13device_kernelIN5flash19enable_sm80_to_sm89INS1_16FlashAttnFwdSm80INS1_25CollectiveMainloopFwdSm80ILi4ELi1ELb0EN4cute5tupleIJNS5_1CILi128EEENS7_ILi48EEENS7_ILi96EEEEEELi96ENS_10bfloat16_tEfNS_4arch4Sm80ELb0ELb1ELb0ELb1ELb0ELb1ELb1ELb0EEENS1_21CollectiveEpilogueFwdINS6_IJS8_SA_S9_EEENS6_IJNS7_ILi1EEESI_SI_EEESC_SE_Li128ELb1ELb1ELb0ELb0EEENS1_19SingleTileSchedulerILb1ELb0ELb1ELi128EEEEEEEEEvNT_6ParamsE:
        .type           _ZN7cutlass13device_kernelIN5flash19enable_sm80_to_sm89INS1_16FlashAttnFwdSm80INS1_25CollectiveMainloopFwdSm80ILi4ELi1ELb0EN4cute5tupleIJNS5_1CILi128EEENS7_ILi48EEENS7_ILi96EEEEEELi96ENS_10bfloat16_tEfNS_4arch4Sm80ELb0ELb1ELb0ELb1ELb0ELb1ELb1ELb0EEENS1_21CollectiveEpilogueFwdINS6_IJS8_SA_S9_EEENS6_IJNS7_ILi1EEESI_SI_EEESC_SE_Li128ELb1ELb1ELb0ELb0EEENS1_19SingleTileSchedulerILb1ELb0ELb1ELi128EEEEEEEEEvNT_6ParamsE,@function
        .size           _ZN7cutlass13device_kernelIN5flash19enable_sm80_to_sm89INS1_16FlashAttnFwdSm80INS1_25CollectiveMainloopFwdSm80ILi4ELi1ELb0EN4cute5tupleIJNS5_1CILi128EEENS7_ILi48EEENS7_ILi96EEEEEELi96ENS_10bfloat16_tEfNS_4arch4Sm80ELb0ELb1ELb0ELb1ELb0ELb1ELb1ELb0EEENS1_21CollectiveEpilogueFwdINS6_IJS8_SA_S9_EEENS6_IJNS7_ILi1EEESI_SI_EEESC_SE_Li128ELb1ELb1ELb0ELb0EEENS1_19SingleTileSchedulerILb1ELb0ELb1ELi128EEEEEEEEEvNT_6ParamsE,(.L_x_14 - _ZN7cutlass13device_kernelIN5flash19enable_sm80_to_sm89INS1_16FlashAttnFwdSm80INS1_25CollectiveMainloopFwdSm80ILi4ELi1ELb0EN4cute5tupleIJNS5_1CILi128EEENS7_ILi48EEENS7_ILi96EEEEEELi96ENS_10bfloat16_tEfNS_4arch4Sm80ELb0ELb1ELb0ELb1ELb0ELb1ELb1ELb0EEENS1_21CollectiveEpilogueFwdINS6_IJS8_SA_S9_EEENS6_IJNS7_ILi1EEESI_SI_EEESC_SE_Li128ELb1ELb1ELb0ELb0EEENS1_19SingleTileSchedulerILb1ELb0ELb1ELi128EEEEEEEEEvNT_6ParamsE)
        .other          _ZN7cutlass13device_kernelIN5flash19enable_sm80_to_sm89INS1_16FlashAttnFwdSm80INS1_25CollectiveMainloopFwdSm80ILi4ELi1ELb0EN4cute5tupleIJNS5_1CILi128EEENS7_ILi48EEENS7_ILi96EEEEEELi96ENS_10bfloat16_tEfNS_4arch4Sm80ELb0ELb1ELb0ELb1ELb0ELb1ELb1ELb0EEENS1_21CollectiveEpilogueFwdINS6_IJS8_SA_S9_EEENS6_IJNS7_ILi1EEESI_SI_EEESC_SE_Li128ELb1ELb1ELb0ELb0EEENS1_19SingleTileSchedulerILb1ELb0ELb1ELi128EEEEEEEEEvNT_6ParamsE,@"STO_CUDA_ENTRY STV_DEFAULT"
_ZN7cutlass13device_kernelIN5flash19enable_sm80_to_sm89INS1_16FlashAttnFwdSm80INS1_25CollectiveMainloopFwdSm80ILi4ELi1ELb0EN4cute5tupleIJNS5_1CILi128EEENS7_ILi48EEENS7_ILi96EEEEEELi96ENS_10bfloat16_tEfNS_4arch4Sm80ELb0ELb1ELb0ELb1ELb0ELb1ELb1ELb0EEENS1_21CollectiveEpilogueFwdINS6_IJS8_SA_S9_EEENS6_IJNS7_ILi1EEESI_SI_EEESC_SE_Li128ELb1ELb1ELb0ELb0EEENS1_19SingleTileSchedulerILb1ELb0ELb1ELi128EEEEEEEEEvNT_6ParamsE:
[----:B------:R-:W-:Y:S01]  /*0000*/  LDC R1, c[0x0][0x37c] ;  /* 0x0000df00ff017b82 */ /* 0x000fe20000000800 */
[----:B------:R-:W-:Y:S05]  /*0010*/  EXIT ;  /* 0x000000000000794d */ /* 0x000fea0003800000 */
.L_x_5:
        /* <DEDUP_REMOVED lines=14> */
.L_x_14:


//--------------------- .text._ZN7cutlass13device_kernelIN5flash19enable_sm80_to_sm89INS1_16FlashAttnFwdSm80INS1_25CollectiveMainloopFwdSm80ILi4ELi1ELb0EN4cute5tupleIJNS5_1CILi128EEENS7_ILi64EEENS7_ILi96EEEEEELi96ENS_10bfloat16_tEfNS_4arch4Sm80ELb1ELb0ELb0ELb0ELb0ELb0ELb1ELb0EEENS1_21CollectiveEpilogueFwdINS6_IJS8_SA_S9_EEENS6_IJNS7_ILi1EEESI_SI_EEESC_SE_Li128ELb0ELb1ELb0ELb0EEENS1_30DynamicPersistentTileSchedulerILi128ELi128ELb0ELb1ELb0EEEEEEEEEvNT_6ParamsE --------------------------
	.section	.text._ZN7cutlass13device_kernelIN5flash19enable_sm80_to_sm89INS1_16FlashAttnFwdSm80INS1_25CollectiveMainloopFwdSm80ILi4ELi1ELb0EN4cute5tupleIJNS5_1CILi128EEENS7_ILi64EEENS7_ILi96EEEEEELi96ENS_10bfloat16_tEfNS_4arch4Sm80ELb1ELb0ELb0ELb0ELb0ELb0ELb1ELb0EEENS1_21CollectiveEpilogueFwdINS6_IJS8_SA_S9_EEENS6_IJNS7_ILi1EEESI_SI_EEESC_SE_Li128ELb0ELb1ELb0ELb0EEENS1_30DynamicPersistentTileSchedulerILi128ELi128ELb0ELb1ELb0EEEEEEEEEvNT_6ParamsE,"ax",@progbits
	.align	128
.text._ZN7cutlass13device_kernelIN5flash19enable_sm80_to_sm89INS1_16FlashAttnFwdSm80INS1_25CollectiveMainloopFwdSm80ILi4ELi1ELb0EN4cute5tupleIJNS5_1CILi128EEENS7_ILi64EEENS7_ILi96EEEEEELi96ENS_10bfloat16_tEfNS_4arch4Sm80ELb1ELb0ELb0ELb0ELb0ELb0ELb1ELb0EEENS1_21CollectiveEpilogueFwdINS6_IJS8_SA_S9_EEENS6_IJNS7_ILi1EEESI_SI_EEESC_SE_Li128ELb0ELb1ELb0ELb0EEENS1_30DynamicPersistentTileSchedulerILi128ELi128ELb0ELb1ELb0EEEEEEEEEvNT_6ParamsE:
        .type           _ZN7cutlass13device_kernelIN5flash19enable_sm80_to_sm89INS1_16FlashAttnFwdSm80INS1_25CollectiveMainloopFwdSm80ILi4ELi1ELb0EN4cute5tupleIJNS5_1CILi128EEENS7_ILi64EEENS7_ILi96EEEEEELi96ENS_10bfloat16_tEfNS_4arch4Sm80ELb1ELb0ELb0ELb0ELb0ELb0ELb1ELb0EEENS1_21CollectiveEpilogueFwdINS6_IJS8_SA_S9_EEENS6_IJNS7_ILi1EEESI_SI_EEESC_SE_Li128ELb0ELb1ELb0ELb0EEENS1_30DynamicPersistentTileSchedulerILi128ELi128ELb0ELb1ELb0EEEEEEEEEvNT_6ParamsE,@function
        .size           _ZN7cutlass13device_kernelIN5flash19enable_sm80_to_sm89INS1_16FlashAttnFwdSm80INS1_25CollectiveMainloopFwdSm80ILi4ELi1ELb0EN4cute5tupleIJNS5_1CILi128EEENS7_ILi64EEENS7_ILi96EEEEEELi96ENS_10bfloat16_tEfNS_4arch4Sm80ELb1ELb0ELb0ELb0ELb0ELb0ELb1ELb0EEENS1_21CollectiveEpilogueFwdINS6_IJS8_SA_S9_EEENS6_IJNS7_ILi1EEESI_SI_EEESC_SE_Li128ELb0ELb1ELb0ELb0EEENS1_30DynamicPersistentTileSchedulerILi128ELi128ELb0ELb1ELb0EEEEEEEEEvNT_6ParamsE,(.L_x_15 - _ZN7cutlass13device_kernelIN5flash19enable_sm80_to_sm89INS1_16FlashAttnFwdSm80INS1_25CollectiveMainloopFwdSm80ILi4ELi1ELb0EN4cute5tupleIJNS5_1CILi128EEENS7_ILi64EEENS7_ILi96EEEEEELi96ENS_10bfloat16_tEfNS_4arch4Sm80ELb1ELb0ELb0ELb0ELb0ELb0ELb1ELb0EEENS1_21CollectiveEpilogueFwdINS6_IJS8_SA_S9_EEENS6_IJNS7_ILi1EEESI_SI_EEESC_SE_Li128ELb0ELb1ELb0ELb0EEENS1_30DynamicPersistentTileSchedulerILi128ELi128ELb0ELb1ELb0EEEEEEEEEvNT_6ParamsE)
        .other          _ZN7cutlass13device_kernelIN5flash19enable_sm80_to_sm89INS1_16FlashAttnFwdSm80INS1_25CollectiveMainloopFwdSm80ILi4ELi1ELb0EN4cute5tupleIJNS5_1CILi128EEENS7_ILi64EEENS7_ILi96EEEEEELi96ENS_10bfloat16_tEfNS_4arch4Sm80ELb1ELb0ELb0ELb0ELb0ELb0ELb1ELb0EEENS1_21CollectiveEpilogueFwdINS6_IJS8_SA_S9_EEENS6_IJNS7_ILi1EEESI_SI_EEESC_SE_Li128ELb0ELb1ELb0ELb0EEENS1_30DynamicPersistentTileSchedulerILi128ELi128ELb0ELb1ELb0EEEEEEEEEvNT_6ParamsE,@"STO_CUDA_ENTRY STV_DEFAULT"
_ZN7cutlass13device_kernelIN5flash19enable_sm80_to_sm89INS1_16FlashAttnFwdSm80INS1_25CollectiveMainloopFwdSm80ILi4ELi1ELb0EN4cute5tupleIJNS5_1CILi128EEENS7_ILi64EEENS7_ILi96EEEEEELi96ENS_10bfloat16_tEfNS_4arch4Sm80ELb1ELb0ELb0ELb0ELb0ELb0ELb1ELb0EEENS1_21CollectiveEpilogueFwdINS6_IJS8_SA_S9_EEENS6_IJNS7_ILi1EEESI_SI_EEESC_SE_Li128ELb0ELb1ELb0ELb0EEENS1_30DynamicPersistentTileSchedulerILi128ELi128ELb0ELb1ELb0EEEEEEEEEvNT_6ParamsE:
[----:B------:R-:W-:Y:S01]  /*0000*/  LDC R1, c[0x0][0x37c] ;  /* 0x0000df00ff017b82 */ /* 0x000fe20000000800 */
[----:B------:R-:W-:Y:S05]  /*0010*/  EXIT ;  /* 0x000000000000794d */ /* 0x000fea0003800000 */
.L_x_6:
        /* <DEDUP_REMOVED lines=14> */
.L_x_15:


//--------------------- .text._ZN7cutlass13device_kernelIN5flash19enable_sm80_to_sm89INS1_16FlashAttnFwdSm80INS1_25CollectiveMainloopFwdSm80ILi4ELi1ELb0EN4cute5tupleIJNS5_1CILi128EEENS7_ILi64EEENS7_ILi96EEEEEELi96ENS_10bfloat16_tEfNS_4arch4Sm80ELb1ELb0ELb0ELb1ELb0ELb0ELb1ELb0EEENS1_21CollectiveEpilogueFwdINS6_IJS8_SA_S9_EEENS6_IJNS7_ILi1EEESI_SI_EEESC_SE_Li128ELb1ELb1ELb0ELb0EEENS1_19SingleTileSchedulerILb1ELb0ELb1ELi128EEEEEEEEEvNT_6ParamsE --------------------------
	.section	.text._ZN7cutlass13device_kernelIN5flash19enable_sm80_to_sm89INS1_16FlashAttnFwdSm80INS1_25CollectiveMainloopFwdSm80ILi4ELi1ELb0EN4cute5tupleIJNS5_1CILi128EEENS7_ILi64EEENS7_ILi96EEEEEELi96ENS_10bfloat16_tEfNS_4arch4Sm80ELb1ELb0ELb0ELb1ELb0ELb0ELb1ELb0EEENS1_21CollectiveEpilogueFwdINS6_IJS8_SA_S9_EEENS6_IJNS7_ILi1EEESI_SI_EEESC_SE_Li128ELb1ELb1ELb0ELb0EEENS1_19SingleTileSchedulerILb1ELb0ELb1ELi128EEEEEEEEEvNT_6ParamsE,"ax",@progbits
	.align	128
.text._ZN7cutlass13device_kernelIN5flash19enable_sm80_to_sm89INS1_16FlashAttnFwdSm80INS1_25CollectiveMainloopFwdSm80ILi4ELi1ELb0EN4cute5tupleIJNS5_1CILi128EEENS7_ILi64EEENS7_ILi96EEEEEELi96ENS_10bfloat16_tEfNS_4arch4Sm80ELb1ELb0ELb0ELb1ELb0ELb0ELb1ELb0EEENS1_21CollectiveEpilogueFwdINS6_IJS8_SA_S9_EEENS6_IJNS7_ILi1EEESI_SI_EEESC_SE_Li128ELb1ELb1ELb0ELb0EEENS1_19SingleTileSchedulerILb1ELb0ELb1ELi128EEEEEEEEEvNT_6ParamsE:
        .type           _ZN7cutlass13device_kernelIN5flash19enable_sm80_to_sm89INS1_16FlashAttnFwdSm80INS1_25CollectiveMainloopFwdSm80ILi4ELi1ELb0EN4cute5tupleIJNS5_1CILi128EEENS7_ILi64EEENS7_ILi96EEEEEELi96ENS_10bfloat16_tEfNS_4arch4Sm80ELb1ELb0ELb0ELb1ELb0ELb0ELb1ELb0EEENS1_21CollectiveEpilogueFwdINS6_IJS8_SA_S9_EEENS6_IJNS7_ILi1EEESI_SI_EEESC_SE_Li128ELb1ELb1ELb0ELb0EEENS1_19SingleTileSchedulerILb1ELb0ELb1ELi128EEEEEEEEEvNT_6ParamsE,@function
        .size           _ZN7cutlass13device_kernelIN5flash19enable_sm80_to_sm89INS1_16FlashAttnFwdSm80INS1_25CollectiveMainloopFwdSm80ILi4ELi1ELb0EN4cute5tupleIJNS5_1CILi128EEENS7_ILi64EEENS7_ILi96EEEEEELi96ENS_10bfloat16_tEfNS_4arch4Sm80ELb1ELb0ELb0ELb1ELb0ELb0ELb1ELb0EEENS1_21CollectiveEpilogueFwdINS6_IJS8_SA_S9_EEENS6_IJNS7_ILi1EEESI_SI_EEESC_SE_Li128ELb1ELb1ELb0ELb0EEENS1_19SingleTileSchedulerILb1ELb0ELb1ELi128EEEEEEEEEvNT_6ParamsE,(.L_x_16 - _ZN7cutlass13device_kernelIN5flash19enable_sm80_to_sm89INS1_16FlashAttnFwdSm80INS1_25CollectiveMainloopFwdSm80ILi4ELi1ELb0EN4cute5tupleIJNS5_1CILi128EEENS7_ILi64EEENS7_ILi96EEEEEELi96ENS_10bfloat16_tEfNS_4arch4Sm80ELb1ELb0ELb0ELb1ELb0ELb0ELb1ELb0EEENS1_21CollectiveEpilogueFwdINS6_IJS8_SA_S9_EEENS6_IJNS7_ILi1EEESI_SI_EEESC_SE_Li128ELb1ELb1ELb0ELb0EEENS1_19SingleTileSchedulerILb1ELb0ELb1ELi128EEEEEEEEEvNT_6ParamsE)
        .other          _ZN7cutlass13device_kernelIN5flash19enable_sm80_to_sm89INS1_16FlashAttnFwdSm80INS1_25CollectiveMainloopFwdSm80ILi4ELi1ELb0EN4cute5tupleIJNS5_1CILi128EEENS7_ILi64EEENS7_ILi96EEEEEELi96ENS_10bfloat16_tEfNS_4arch4Sm80ELb1ELb0ELb0ELb1ELb0ELb0ELb1ELb0EEENS1_21CollectiveEpilogueFwdINS6_IJS8_SA_S9_EEENS6_IJNS7_ILi1EEESI_SI_EEESC_SE_Li128ELb1ELb1ELb0ELb0EEENS1_19SingleTileSchedulerILb1ELb0ELb1ELi128EEEEEEEEEvNT_6ParamsE,@"STO_CUDA_ENTRY STV_DEFAULT"
_ZN7cutlass13device_kernelIN5flash19enable_sm80_to_sm89INS1_16FlashAttnFwdSm80INS1_25CollectiveMainloopFwdSm80ILi4ELi1ELb0EN4cute5tupleIJNS5_1CILi128EEENS7_ILi64EEENS7_ILi96EEEEEELi96ENS_10bfloat16_tEfNS_4arch4Sm80ELb1ELb0ELb0ELb1ELb0ELb0ELb1ELb0EEENS1_21CollectiveEpilogueFwdINS6_IJS8_SA_S9_EEENS6_IJNS7_ILi1EEESI_SI_EEESC_SE_Li128ELb1ELb1ELb0ELb0EEENS1_19SingleTileSchedulerILb1ELb0ELb1ELi128EEEEEEEEEvNT_6ParamsE:
[----:B------:R-:W-:Y:S01]  /*0000*/  LDC R1, c[0x0][0x37c] ;  /* 0x0000df00ff017b82 */ /* 0x000fe20000000800 */
[----:B------:R-:W-:Y:S05]  /*0010*/  EXIT ;  /* 0x000000000000794d */ /* 0x000fea0003800000 */
.L_x_7:
        /* <DEDUP_REMOVED lines=14> */
.L_x_16:


//--------------------- .text._ZN7cutlass13device_kernelIN5flash19enable_sm80_to_sm89INS1_16FlashAttnFwdSm80INS1_25CollectiveMainloopFwdSm80ILi4ELi1ELb0EN4cute5tupleIJNS5_1CILi128EEENS7_ILi64EEENS7_ILi96EEEEEELi96ENS_10bfloat16_tEfNS_4arch4Sm80ELb1ELb0ELb0ELb1ELb0ELb1ELb1ELb0EEENS1_21CollectiveEpilogueFwdINS6_IJS8_SA_S9_EEENS6_IJNS7_ILi1EEESI_SI_EEESC_SE_Li128ELb1ELb1ELb0ELb0EEENS1_19SingleTileSchedulerILb1ELb0ELb1ELi128EEEEEEEEEvNT_6ParamsE --------------------------
	.section	.text._ZN7cutlass13device_kernelIN5flash19enable_sm80_to_sm89INS1_16FlashAttnFwdSm80INS1_25CollectiveMainloopFwdSm80ILi4ELi1ELb0EN4cute5tupleIJNS5_1CILi128EEENS7_ILi64EEENS7_ILi96EEEEEELi96ENS_10bfloat16_tEfNS_4arch4Sm80ELb1ELb0ELb0ELb1ELb0ELb1ELb1ELb0EEENS1_21CollectiveEpilogueFwdINS6_IJS8_SA_S9_EEENS6_IJNS7_ILi1EEESI_SI_EEESC_SE_Li128ELb1ELb1ELb0ELb0EEENS1_19SingleTileSchedulerILb1ELb0ELb1ELi128EEEEEEEEEvNT_6ParamsE,"ax",@progbits
	.align	128
.text._ZN7cutlass13device_kernelIN5flash19enable_sm80_to_sm89INS1_16FlashAttnFwdSm80INS1_25CollectiveMainloopFwdSm80ILi4ELi1ELb0EN4cute5tupleIJNS5_1CILi128EEENS7_ILi64EEENS7_ILi96EEEEEELi96ENS_10bfloat16_tEfNS_4arch4Sm80ELb1ELb0ELb0ELb1ELb0ELb1ELb1ELb0EEENS1_21CollectiveEpilogueFwdINS6_IJS8_SA_S9_EEENS6_IJNS7_ILi1EEESI_SI_EEESC_SE_Li128ELb1ELb1ELb0ELb0EEENS1_19SingleTileSchedulerILb1ELb0ELb1ELi128EEEEEEEEEvNT_6ParamsE:
        .type           _ZN7cutlass13device_kernelIN5flash19enable_sm80_to_sm89INS1_16FlashAttnFwdSm80INS1_25CollectiveMainloopFwdSm80ILi4ELi1ELb0EN4cute5tupleIJNS5_1CILi128EEENS7_ILi64EEENS7_ILi96EEEEEELi96ENS_10bfloat16_tEfNS_4arch4Sm80ELb1ELb0ELb0ELb1ELb0ELb1ELb1ELb0EEENS1_21CollectiveEpilogueFwdINS6_IJS8_SA_S9_EEENS6_IJNS7_ILi1EEESI_SI_EEESC_SE_Li128ELb1ELb1ELb0ELb0EEENS1_19SingleTileSchedulerILb1ELb0ELb1ELi128EEEEEEEEEvNT_6ParamsE,@function
        .size           _ZN7cutlass13device_kernelIN5flash19enable_sm80_to_sm89INS1_16FlashAttnFwdSm80INS1_25CollectiveMainloopFwdSm80ILi4ELi1ELb0EN4cute5tupleIJNS5_1CILi128EEENS7_ILi64EEENS7_ILi96EEEEEELi96ENS_10bfloat16_tEfNS_4arch4Sm80ELb1ELb0ELb0ELb1ELb0ELb1ELb1ELb0EEENS1_21CollectiveEpilogueFwdINS6_IJS8_SA_S9_EEENS6_IJNS7_ILi1EEESI_SI_EEESC_SE_Li128ELb1ELb1ELb0ELb0EEENS1_19SingleTileSchedulerILb1ELb0ELb1ELi128EEEEEEEEEvNT_6ParamsE,(.L_x_17 - _ZN7cutlass13device_kernelIN5flash19enable_sm80_to_sm89INS1_16FlashAttnFwdSm80INS1_25CollectiveMainloopFwdSm80ILi4ELi1ELb0EN4cute5tupleIJNS5_1CILi128EEENS7_ILi64EEENS7_ILi96EEEEEELi96ENS_10bfloat16_tEfNS_4arch4Sm80ELb1ELb0ELb0ELb1ELb0ELb1ELb1ELb0EEENS1_21CollectiveEpilogueFwdINS6_IJS8_SA_S9_EEENS6_IJNS7_ILi1EEESI_SI_EEESC_SE_Li128ELb1ELb1ELb0ELb0EEENS1_19SingleTileSchedulerILb1ELb0ELb1ELi128EEEEEEEEEvNT_6ParamsE)
        .other          _ZN7cutlass13device_kernelIN5flash19enable_sm80_to_sm89INS1_16FlashAttnFwdSm80INS1_25CollectiveMainloopFwdSm80ILi4ELi1ELb0EN4cute5tupleIJNS5_1CILi128EEENS7_ILi64EEENS7_ILi96EEEEEELi96ENS_10bfloat16_tEfNS_4arch4Sm80ELb1ELb0ELb0ELb1ELb0ELb1ELb1ELb0EEENS1_21CollectiveEpilogueFwdINS6_IJS8_SA_S9_EEENS6_IJNS7_ILi1EEESI_SI_EEESC_SE_Li128ELb1ELb1ELb0ELb0EEENS1_19SingleTileSchedulerILb1ELb0ELb1ELi128EEEEEEEEEvNT_6ParamsE,@"STO_CUDA_ENTRY STV_DEFAULT"
_ZN7cutlass13device_kernelIN5flash19enable_sm80_to_sm89INS1_16FlashAttnFwdSm80INS1_25CollectiveMainloopFwdSm80ILi4ELi1ELb0EN4cute5tupleIJNS5_1CILi128EEENS7_ILi64EEENS7_ILi96EEEEEELi96ENS_10bfloat16_tEfNS_4arch4Sm80ELb1ELb0ELb0ELb1ELb0ELb1ELb1ELb0EEENS1_21CollectiveEpilogueFwdINS6_IJS8_SA_S9_EEENS6_IJNS7_ILi1EEESI_SI_EEESC_SE_Li128ELb1ELb1ELb0ELb0EEENS1_19SingleTileSchedulerILb1ELb0ELb1ELi128EEEEEEEEEvNT_6ParamsE:
[----:B------:R-:W-:Y:S01]  /*0000*/  LDC R1, c[0x0][0x37c] ;  /* 0x0000df00ff017b82 */ /* 0x000fe20000000800 */
[----:B------:R-:W-:Y:S05]  /*0010*/  EXIT ;  /* 0x000000000000794d */ /* 0x000fea0003800000 */
.L_x_8:
        /* <DEDUP_REMOVED lines=14> */
.L_x_17:


//--------------------- .nv.shared.reserved.0     --------------------------
	.section	.nv.shared.reserved.0,"aw",@nobits
	.weak		__nv_reservedSMEM_offset_0_alias
	.size		__nv_reservedSMEM_offset_0_alias, 0, 64
	.other		__nv_reservedSMEM_offset_0_alias,@"STO_CUDA_RESERVED_SHARED STV_DEFAULT"
__nv_reservedSMEM_offset_0_alias:
	.zero		0
	.zero		64


//--------------------- .nv.global                --------------------------
	.section	.nv.global,"aw",@nobits
.nv.global:
	.type		_ZN65_INTERNAL_5e04f295_29_flash_fwd_hdim96_bf16_sm80_cu_9d2915ae_36034cute1_E,@object
	.size		_ZN65_INTERNAL_5e04f295_29_flash_fwd_hdim96_bf16_sm80_cu_9d2915ae_36034cute1_E,(_ZN65_INTERNAL_5e04f295_29_flash_fwd_hdim96_bf16_sm80_cu_9d2915ae_36034cuda3std3__45__cpo6cbeginE - _ZN65_INTERNAL_5e04f295_29_flash_fwd_hdim96_bf16_sm80_cu_9d2915ae_36034cute1_E)
_ZN65_INTERNAL_5e04f295_29_flash_fwd_hdim96_bf16_sm80_cu_9d2915ae_36034cute1_E:
	.zero		1
	.type		_ZN65_INTERNAL_5e04f295_29_flash_fwd_hdim96_bf16_sm80_cu_9d2915ae_36034cuda3std3__45__cpo6cbeginE,@object
	.size		_ZN65_INTERNAL_5e04f295_29_flash_fwd_hdim96_bf16_sm80_cu_9d2915ae_36034cuda3std3__45__cpo6cbeginE,(_ZN65_INTERNAL_5e04f295_29_flash_fwd_hdim96_bf16_sm80_cu_9d2915ae_36034cuda3std3__48in_placeE - _ZN65_INTERNAL_5e04f295_29_flash_fwd_hdim96_bf16_sm80_cu_9d2915ae_36034cuda3std3__45__cpo6cbeginE)
_ZN65_INTERNAL_5e04f295_29_flash_fwd_hdim96_bf16_sm80_cu_9d2915ae_36034cuda3std3__45__cpo6cbeginE:
	.zero		1
	.type		_ZN65_INTERNAL_5e04f295_29_flash_fwd_hdim96_bf16_sm80_cu_9d2915ae_36034cuda3std3__48in_placeE,@object
	.size		_ZN65_INTERNAL_5e04f295_29_flash_fwd_hdim96_bf16_sm80_cu_9d2915ae_36034cuda3std3__48in_placeE,(_ZN65_INTERNAL_5e04f295_29_flash_fwd_hdim96_bf16_sm80_cu_9d2915ae_36034cuda3std6ranges3__45__cpo9iter_moveE - _ZN65_INTERNAL_5e04f295_29_flash_fwd_hdim96_bf16_sm80_cu_9d2915ae_36034cuda3std3__48in_placeE)
_ZN65_INTERNAL_5e04f295_29_flash_fwd_hdim96_bf16_sm80_cu_9d2915ae_36034cuda3std3__48in_placeE:
	.zero		1
	.type		_ZN65_INTERNAL_5e04f295_29_flash_fwd_hdim96_bf16_sm80_cu_9d2915ae_36034cuda3std6ranges3__45__cpo9iter_moveE,@object
	.size		_ZN65_INTERNAL_5e04f295_29_flash_fwd_hdim96_bf16_sm80_cu_9d2915ae_36034cuda3std6ranges3__45__cpo9iter_moveE,(_ZN65_INTERNAL_5e04f295_29_flash_fwd_hdim96_bf16_sm80_cu_9d2915ae_36034cuda3std3__45__cpo5beginE - _ZN65_INTERNAL_5e04f295_29_flash_fwd_hdim96_bf16_sm80_cu_9d2915ae_36034cuda3std6ranges3__45__cpo9iter_moveE)
_ZN65_INTERNAL_5e04f295_29_flash_fwd_hdim96_bf16_sm80_cu_9d2915ae_36034cuda3std6ranges3__45__cpo9iter_moveE:
	.zero		1
	.type		_ZN65_INTERNAL_5e04f295_29_flash_fwd_hdim96_bf16_sm80_cu_9d2915ae_36034cuda3std3__45__cpo5beginE,@object
	.size		_ZN65_INTERNAL_5e04f295_29_flash_fwd_hdim96_bf16_sm80_cu_9d2915ae_36034cuda3std3__45__cpo5beginE,(_ZN65_INTERNAL_5e04f295_29_flash_fwd_hdim96_bf16_sm80_cu_9d2915ae_36034cuda3std3__467_GLOBAL__N__5e04f295_29_flash_fwd_hdim96_bf16_sm80_cu_9d2915ae_36036ignoreE - _ZN65_INTERNAL_5e04f295_29_flash_fwd_hdim96_bf16_sm80_cu_9d2915ae_36034cuda3std3__45__cpo5beginE)
_ZN65_INTERNAL_5e04f295_29_flash_fwd_hdim96_bf16_sm80_cu_9d2915ae_36034cuda3std3__45__cpo5beginE:
	.zero		1
	.type		_ZN65_INTERNAL_5e04f295_29_flash_fwd_hdim96_bf16_sm80_cu_9d2915ae_36034cuda3std3__467_GLOBAL__N__5e04f295_29_flash_fwd_hdim96_bf16_sm80_cu_9d2915ae_36036ignoreE,@object
	.size		_ZN65_INTERNAL_5e04f295_29_flash_fwd_hdim96_bf16_sm80_cu_9d2915ae_36034cuda3std3__467_GLOBAL__N__5e04f295_29_flash_fwd_hdim96_bf16_sm80_cu_9d2915ae_36036ignoreE,(_ZN65_INTERNAL_5e04f295_29_flash_fwd_hdim96_bf16_sm80_cu_9d2915ae_36034cute7productE - _ZN65_INTERNAL_5e04f295_29_flash_fwd_hdim96_bf16_sm80_cu_9d2915ae_36034cuda3std3__467_GLOBAL__N__5e04f295_29_flash_fwd_hdim96_bf16_sm80_cu_9d2915ae_36036ignoreE)
_ZN65_INTERNAL_5e04f295_29_flash_fwd_hdim96_bf16_sm80_cu_9d2915ae_36034cuda3std3__467_GLOBAL__N__5e04f295_29_flash_fwd_hdim96_bf16_sm80_cu_9d2915ae_36036ignoreE:
	.zero		1
	.type		_ZN65_INTERNAL_5e04f295_29_flash_fwd_hdim96_bf16_sm80_cu_9d2915ae_36034cute7productE,@object
	.size		_ZN65_INTERNAL_5e04f295_29_flash_fwd_hdim96_bf16_sm80_cu_9d2915ae_36034cute7productE,(_ZN65_INTERNAL_5e04f295_29_flash_fwd_hdim96_bf16_sm80_cu_9d2915ae_36034cuda3std3__45__cpo3endE - _ZN65_INTERNAL_5e04f295_29_flash_fwd_hdim96_bf16_sm80_cu_9d2915ae_36034cute7productE)
_ZN65_INTERNAL_5e04f295_29_flash_fwd_hdim96_bf16_sm80_cu_9d2915ae_36034cute7productE:
	.zero		1
	.type		_ZN65_INTERNAL_5e04f295_29_flash_fwd_hdim96_bf16_sm80_cu_9d2915ae_36034cuda3std3__45__cpo3endE,@object
	.size		_ZN65_INTERNAL_5e04f295_29_flash_fwd_hdim96_bf16_sm80_cu_9d2915ae_36034cuda3std3__45__cpo3endE,(_ZN65_INTERNAL_5e04f295_29_flash_fwd_hdim96_bf16_sm80_cu_9d2915ae_36034cuda3std3__419piecewise_constructE - _ZN65_INTERNAL_5e04f295_29_flash_fwd_hdim96_bf16_sm80_cu_9d2915ae_36034cuda3std3__45__cpo3endE)
_ZN65_INTERNAL_5e04f295_29_flash_fwd_hdim96_bf16_sm80_cu_9d2915ae_36034cuda3std3__45__cpo3endE:
	.zero		1
	.type		_ZN65_INTERNAL_5e04f295_29_flash_fwd_hdim96_bf16_sm80_cu_9d2915ae_36034cuda3std3__419piecewise_constructE,@object
	.size		_ZN65_INTERNAL_5e04f295_29_flash_fwd_hdim96_bf16_sm80_cu_9d2915ae_36034cuda3std3__419piecewise_constructE,(_ZN65_INTERNAL_5e04f295_29_flash_fwd_hdim96_bf16_sm80_cu_9d2915ae_36034cuda3std3__45__cpo4cendE - _ZN65_INTERNAL_5e04f295_29_flash_fwd_hdim96_bf16_sm80_cu_9d2915ae_36034cuda3std3__419piecewise_constructE)
_ZN65_INTERNAL_5e04f295_29_flash_fwd_hdim96_bf16_sm80_cu_9d2915ae_36034cuda3std3__419piecewise_constructE:
	.zero		1
	.type		_ZN65_INTERNAL_5e04f295_29_flash_fwd_hdim96_bf16_sm80_cu_9d2915ae_36034cuda3std3__45__cpo4cendE,@object
	.size		_ZN65_INTERNAL_5e04f295_29_flash_fwd_hdim96_bf16_sm80_cu_9d2915ae_36034cuda3std3__45__cpo4cendE,(_ZN65_INTERNAL_5e04f295_29_flash_fwd_hdim96_bf16_sm80_cu_9d2915ae_36034cuda3std6ranges3__45__cpo4swapE - _ZN65_INTERNAL_5e04f295_29_flash_fwd_hdim96_bf16_sm80_cu_9d2915ae_36034cuda3std3__45__cpo4cendE)
_ZN65_INTERNAL_5e04f295_29_flash_fwd_hdim96_bf16_sm80_cu_9d2915ae_36034cuda3std3__45__cpo4cendE:
	.zero		1
	.type		_ZN65_INTERNAL_5e04f295_29_flash_fwd_hdim96_bf16_sm80_cu_9d2915ae_36034cuda3std6ranges3__45__cpo4swapE,@object
	.size		_ZN65_INTERNAL_5e04f295_29_flash_fwd_hdim96_bf16_sm80_cu_9d2915ae_36034cuda3std6ranges3__45__cpo4swapE,(.L_7 - _ZN65_INTERNAL_5e04f295_29_flash_fwd_hdim96_bf16_sm80_cu_9d2915ae_36034cuda3std6ranges3__45__cpo4swapE)
_ZN65_INTERNAL_5e04f295_29_flash_fwd_hdim96_bf16_sm80_cu_9d2915ae_36034cuda3std6ranges3__45__cpo4swapE:
	.zero		1
.L_7:


//--------------------- .nv.constant0._ZN7cutlass13device_kernelIN5flash19enable_sm80_to_sm89INS1_16FlashAttnFwdSm80INS1_25CollectiveMainloopFwdSm80ILi4ELi1ELb0EN4cute5tupleIJNS5_1CILi128EEENS7_ILi64EEENS7_ILi96EEEEEELi96ENS_10bfloat16_tEfNS_4arch4Sm80ELb0ELb0ELb0ELb0ELb0ELb0ELb1ELb0EEENS1_21CollectiveEpilogueFwdINS6_IJS8_SA_S9_EEENS6_IJNS7_ILi1EEESI_SI_EEESC_SE_Li128ELb0ELb1ELb0ELb0EEENS1_19SingleTileSchedulerILb0ELb0ELb1ELi128EEEEEEEEEvNT_6ParamsE --------------------------
	.section	.nv.constant0._ZN7cutlass13device_kernelIN5flash19enable_sm80_to_sm89INS1_16FlashAttnFwdSm80INS1_25CollectiveMainloopFwdSm80ILi4ELi1ELb0EN4cute5tupleIJNS5_1CILi128EEENS7_ILi64EEENS7_ILi96EEEEEELi96ENS_10bfloat16_tEfNS_4arch4Sm80ELb0ELb0ELb0ELb0ELb0ELb0ELb1ELb0EEENS1_21CollectiveEpilogueFwdINS6_IJS8_SA_S9_EEENS6_IJNS7_ILi1EEESI_SI_EEESC_SE_Li128ELb0ELb1ELb0ELb0EEENS1_19SingleTileSchedulerILb0ELb0ELb1ELi128EEEEEEEEEvNT_6ParamsE,"a",@progbits
	.sectionflags	@""
	.align	4
.nv.constant0._ZN7cutlass13device_kernelIN5flash19enable_sm80_to_sm89INS1_16FlashAttnFwdSm80INS1_25CollectiveMainloopFwdSm80ILi4ELi1ELb0EN4cute5tupleIJNS5_1CILi128EEENS7_ILi64EEENS7_ILi96EEEEEELi96ENS_10bfloat16_tEfNS_4arch4Sm80ELb0ELb0ELb0ELb0ELb0ELb0ELb1ELb0EEENS1_21CollectiveEpilogueFwdINS6_IJS8_SA_S9_EEENS6_IJNS7_ILi1EEESI_SI_EEESC_SE_Li128ELb0ELb1ELb0ELb0EEENS1_19SingleTileSchedulerILb0ELb0ELb1ELi128EEEEEEEEEvNT_6ParamsE:
	.zero		1944


//--------------------- .nv.constant0._ZN7cutlass13device_kernelIN5flash19enable_sm80_to_sm89INS1_16FlashAttnFwdSm80INS1_25CollectiveMainloopFwdSm80ILi4ELi1ELb0EN4cute5tupleIJNS5_1CILi128EEENS7_ILi64EEENS7_ILi96EEEEEELi96ENS_10bfloat16_tEfNS_4arch4Sm80ELb0ELb0ELb0ELb1ELb0ELb0ELb1ELb0EEENS1_21CollectiveEpilogueFwdINS6_IJS8_SA_S9_EEENS6_IJNS7_ILi1EEESI_SI_EEESC_SE_Li128ELb1ELb1ELb0ELb0EEENS1_19SingleTileSchedulerILb1ELb0ELb1ELi128EEEEEEEEEvNT_6ParamsE --------------------------
	.section	.nv.constant0._ZN7cutlass13device_kernelIN5flash19enable_sm80_to_sm89INS1_16FlashAttnFwdSm80INS1_25CollectiveMainloopFwdSm80ILi4ELi1ELb0EN4cute5tupleIJNS5_1CILi128EEENS7_ILi64EEENS7_ILi96EEEEEELi96ENS_10bfloat16_tEfNS_4arch4Sm80ELb0ELb0ELb0ELb1ELb0ELb0ELb1ELb0EEENS1_21CollectiveEpilogueFwdINS6_IJS8_SA_S9_EEENS6_IJNS7_ILi1EEESI_SI_EEESC_SE_Li128ELb1ELb1ELb0ELb0EEENS1_19SingleTileSchedulerILb1ELb0ELb1ELi128EEEEEEEEEvNT_6ParamsE,"a",@progbits
	.sectionflags	@""
	.align	4
.nv.constant0._ZN7cutlass13device_kernelIN5flash19enable_sm80_to_sm89INS1_16FlashAttnFwdSm80INS1_25CollectiveMainloopFwdSm80ILi4ELi1ELb0EN4cute5tupleIJNS5_1CILi128EEENS7_ILi64EEENS7_ILi96EEEEEELi96ENS_10bfloat16_tEfNS_4arch4Sm80ELb0ELb0ELb0ELb1ELb0ELb0ELb1ELb0EEENS1_21CollectiveEpilogueFwdINS6_IJS8_SA_S9_EEENS6_IJNS7_ILi1EEESI_SI_EEESC_SE_Li128ELb1ELb1ELb0ELb0EEENS1_19SingleTileSchedulerILb1ELb0ELb1ELi128EEEEEEEEEvNT_6ParamsE:
	.zero		1944


//--------------------- .nv.constant0._ZN7cutlass13device_kernelIN5flash19enable_sm80_to_sm89INS1_16FlashAttnFwdSm80INS1_25CollectiveMainloopFwdSm80ILi4ELi1ELb0EN4cute5tupleIJNS5_1CILi128EEENS7_ILi64EEENS7_ILi96EEEEEELi96ENS_10bfloat16_tEfNS_4arch4Sm80ELb0ELb0ELb0ELb1ELb0ELb1ELb1ELb0EEENS1_21CollectiveEpilogueFwdINS6_IJS8_SA_S9_EEENS6_IJNS7_ILi1EEESI_SI_EEESC_SE_Li128ELb1ELb1ELb0ELb0EEENS1_19SingleTileSchedulerILb1ELb0ELb1ELi128EEEEEEEEEvNT_6ParamsE --------------------------
	.section	.nv.constant0._ZN7cutlass13device_kernelIN5flash19enable_sm80_to_sm89INS1_16FlashAttnFwdSm80INS1_25CollectiveMainloopFwdSm80ILi4ELi1ELb0EN4cute5tupleIJNS5_1CILi128EEENS7_ILi64EEENS7_ILi96EEEEEELi96ENS_10bfloat16_tEfNS_4arch4Sm80ELb0ELb0ELb0ELb1ELb0ELb1ELb1ELb0EEENS1_21CollectiveEpilogueFwdINS6_IJS8_SA_S9_EEENS6_IJNS7_ILi1EEESI_SI_EEESC_SE_Li128ELb1ELb1ELb0ELb0EEENS1_19SingleTileSchedulerILb1ELb0ELb1ELi128EEEEEEEEEvNT_6ParamsE,"a",@progbits
	.sectionflags	@""
	.align	4
.nv.constant0._ZN7cutlass13device_kernelIN5flash19enable_sm80_to_sm89INS1_16FlashAttnFwdSm80INS1_25CollectiveMainloopFwdSm80ILi4ELi1ELb0EN4cute5tupleIJNS5_1CILi128EEENS7_ILi64EEENS7_ILi96EEEEEELi96ENS_10bfloat16_tEfNS_4arch4Sm80ELb0ELb0ELb0ELb1ELb0ELb1ELb1ELb0EEENS1_21CollectiveEpilogueFwdINS6_IJS8_SA_S9_EEENS6_IJNS7_ILi1EEESI_SI_EEESC_SE_Li128ELb1ELb1ELb0ELb0EEENS1_19SingleTileSchedulerILb1ELb0ELb1ELi128EEEEEEEEEvNT_6ParamsE:
	.zero		1944


//--------------------- .nv.constant0._ZN7cutlass13device_kernelIN5flash19enable_sm80_to_sm89INS1_16FlashAttnFwdSm80INS1_25CollectiveMainloopFwdSm80ILi4ELi1ELb0EN4cute5tupleIJNS5_1CILi128EEENS7_ILi48EEENS7_ILi96EEEEEELi96ENS_10bfloat16_tEfNS_4arch4Sm80ELb0ELb1ELb0ELb0ELb0ELb0ELb1ELb0EEENS1_21CollectiveEpilogueFwdINS6_IJS8_SA_S9_EEENS6_IJNS7_ILi1EEESI_SI_EEESC_SE_Li128ELb0ELb1ELb0ELb0EEENS1_19SingleTileSchedulerILb0ELb0ELb1ELi128EEEEEEEEEvNT_6ParamsE --------------------------
	.section	.nv.constant0._ZN7cutlass13device_kernelIN5flash19enable_sm80_to_sm89INS1_16FlashAttnFwdSm80INS1_25CollectiveMainloopFwdSm80ILi4ELi1ELb0EN4cute5tupleIJNS5_1CILi128EEENS7_ILi48EEENS7_ILi96EEEEEELi96ENS_10bfloat16_tEfNS_4arch4Sm80ELb0ELb1ELb0ELb0ELb0ELb0ELb1ELb0EEENS1_21CollectiveEpilogueFwdINS6_IJS8_SA_S9_EEENS6_IJNS7_ILi1EEESI_SI_EEESC_SE_Li128ELb0ELb1ELb0ELb0EEENS1_19SingleTileSchedulerILb0ELb0ELb1ELi128EEEEEEEEEvNT_6ParamsE,"a",@progbits
	.sectionflags	@""
	.align	4
.nv.constant0._ZN7cutlass13device_kernelIN5flash19enable_sm80_to_sm89INS1_16FlashAttnFwdSm80INS1_25CollectiveMainloopFwdSm80ILi4ELi1ELb0EN4cute5tupleIJNS5_1CILi128EEENS7_ILi48EEENS7_ILi96EEEEEELi96ENS_10bfloat16_tEfNS_4arch4Sm80ELb0ELb1ELb0ELb0ELb0ELb0ELb1ELb0EEENS1_21CollectiveEpilogueFwdINS6_IJS8_SA_S9_EEENS6_IJNS7_ILi1EEESI_SI_EEESC_SE_Li128ELb0ELb1ELb0ELb0EEENS1_19SingleTileSchedulerILb0ELb0ELb1ELi128EEEEEEEEEvNT_6ParamsE:
	.zero		1944


//--------------------- .nv.constant0._ZN7cutlass13device_kernelIN5flash19enable_sm80_to_sm89INS1_16FlashAttnFwdSm80INS1_25CollectiveMainloopFwdSm80ILi4ELi1ELb0EN4cute5tupleIJNS5_1CILi128EEENS7_ILi48EEENS7_ILi96EEEEEELi96ENS_10bfloat16_tEfNS_4arch4Sm80ELb0ELb1ELb0ELb1ELb0ELb0ELb1ELb0EEENS1_21CollectiveEpilogueFwdINS6_IJS8_SA_S9_EEENS6_IJNS7_ILi1EEESI_SI_EEESC_SE_Li128ELb1ELb1ELb0ELb0EEENS1_19SingleTileSchedulerILb1ELb0ELb1ELi128EEEEEEEEEvNT_6ParamsE --------------------------
	.section	.nv.constant0._ZN7cutlass13device_kernelIN5flash19enable_sm80_to_sm89INS1_16FlashAttnFwdSm80INS1_25CollectiveMainloopFwdSm80ILi4ELi1ELb0EN4cute5tupleIJNS5_1CILi128EEENS7_ILi48EEENS7_ILi96EEEEEELi96ENS_10bfloat16_tEfNS_4arch4Sm80ELb0ELb1ELb0ELb1ELb0ELb0ELb1ELb0EEENS1_21CollectiveEpilogueFwdINS6_IJS8_SA_S9_EEENS6_IJNS7_ILi1EEESI_SI_EEESC_SE_Li128ELb1ELb1ELb0ELb0EEENS1_19SingleTileSchedulerILb1ELb0ELb1ELi128EEEEEEEEEvNT_6ParamsE,"a",@progbits
	.sectionflags	@""
	.align	4
.nv.constant0._ZN7cutlass13device_kernelIN5flash19enable_sm80_to_sm89INS1_16FlashAttnFwdSm80INS1_25CollectiveMainloopFwdSm80ILi4ELi1ELb0EN4cute5tupleIJNS5_1CILi128EEENS7_ILi48EEENS7_ILi96EEEEEELi96ENS_10bfloat16_tEfNS_4arch4Sm80ELb0ELb1ELb0ELb1ELb0ELb0ELb1ELb0EEENS1_21CollectiveEpilogueFwdINS6_IJS8_SA_S9_EEENS6_IJNS7_ILi1EEESI_SI_EEESC_SE_Li128ELb1ELb1ELb0ELb0EEENS1_19SingleTileSchedulerILb1ELb0ELb1ELi128EEEEEEEEEvNT_6ParamsE:
	.zero		1944


//--------------------- .nv.constant0._ZN7cutlass13device_kernelIN5flash19enable_sm80_to_sm89INS1_16FlashAttnFwdSm80INS1_25CollectiveMainloopFwdSm80ILi4ELi1ELb0EN4cute5tupleIJNS5_1CILi128EEENS7_ILi48EEENS7_ILi96EEEEEELi96ENS_10bfloat16_tEfNS_4arch4Sm80ELb0ELb1ELb0ELb1ELb0ELb1ELb1ELb0EEENS1_21CollectiveEpilogueFwdINS6_IJS8_SA_S9_EEENS6_IJNS7_ILi1EEESI_SI_EEESC_SE_Li128ELb1ELb1ELb0ELb0EEENS1_19SingleTileSchedulerILb1ELb0ELb1ELi128EEEEEEEEEvNT_6ParamsE --------------------------
	.section	.nv.constant0._ZN7cutlass13device_kernelIN5flash19enable_sm80_to_sm89INS1_16FlashAttnFwdSm80INS1_25CollectiveMainloopFwdSm80ILi4ELi1ELb0EN4cute5tupleIJNS5_1CILi128EEENS7_ILi48EEENS7_ILi96EEEEEELi96ENS_10bfloat16_tEfNS_4arch4Sm80ELb0ELb1ELb0ELb1ELb0ELb1ELb1ELb0EEENS1_21CollectiveEpilogueFwdINS6_IJS8_SA_S9_EEENS6_IJNS7_ILi1EEESI_SI_EEESC_SE_Li128ELb1ELb1ELb0ELb0EEENS1_19SingleTileSchedulerILb1ELb0ELb1ELi128EEEEEEEEEvNT_6ParamsE,"a",@progbits
	.sectionflags	@""
	.align	4
.nv.constant0._ZN7cutlass13device_kernelIN5flash19enable_sm80_to_sm89INS1_16FlashAttnFwdSm80INS1_25CollectiveMainloopFwdSm80ILi4ELi1ELb0EN4cute5tupleIJNS5_1CILi128EEENS7_ILi48EEENS7_ILi96EEEEEELi96ENS_10bfloat16_tEfNS_4arch4Sm80ELb0ELb1ELb0ELb1ELb0ELb1ELb1ELb0EEENS1_21CollectiveEpilogueFwdINS6_IJS8_SA_S9_EEENS6_IJNS7_ILi1EEESI_SI_EEESC_SE_Li128ELb1ELb1ELb0ELb0EEENS1_19SingleTileSchedulerILb1ELb0ELb1ELi128EEEEEEEEEvNT_6ParamsE:
	.zero		1944


//--------------------- .nv.constant0._ZN7cutlass13device_kernelIN5flash19enable_sm80_to_sm89INS1_16FlashAttnFwdSm80INS1_25CollectiveMainloopFwdSm80ILi4ELi1ELb0EN4cute5tupleIJNS5_1CILi128EEENS7_ILi64EEENS7_ILi96EEEEEELi96ENS_10bfloat16_tEfNS_4arch4Sm80ELb1ELb0ELb0ELb0ELb0ELb0ELb1ELb0EEENS1_21CollectiveEpilogueFwdINS6_IJS8_SA_S9_EEENS6_IJNS7_ILi1EEESI_SI_EEESC_SE_Li128ELb0ELb1ELb0ELb0EEENS1_30DynamicPersistentTileSchedulerILi128ELi128ELb0ELb1ELb0EEEEEEEEEvNT_6ParamsE --------------------------
	.section	.nv.constant0._ZN7cutlass13device_kernelIN5flash19enable_sm80_to_sm89INS1_16FlashAttnFwdSm80INS1_25CollectiveMainloopFwdSm80ILi4ELi1ELb0EN4cute5tupleIJNS5_1CILi128EEENS7_ILi64EEENS7_ILi96EEEEEELi96ENS_10bfloat16_tEfNS_4arch4Sm80ELb1ELb0ELb0ELb0ELb0ELb0ELb1ELb0EEENS1_21CollectiveEpilogueFwdINS6_IJS8_SA_S9_EEENS6_IJNS7_ILi1EEESI_SI_EEESC_SE_Li128ELb0ELb1ELb0ELb0EEENS1_30DynamicPersistentTileSchedulerILi128ELi128ELb0ELb1ELb0EEEEEEEEEvNT_6ParamsE,"a",@progbits
	.sectionflags	@""
	.align	4
.nv.constant0._ZN7cutlass13device_kernelIN5flash19enable_sm80_to_sm89INS1_16FlashAttnFwdSm80INS1_25CollectiveMainloopFwdSm80ILi4ELi1ELb0EN4cute5tupleIJNS5_1CILi128EEENS7_ILi64EEENS7_ILi96EEEEEELi96ENS_10bfloat16_tEfNS_4arch4Sm80ELb1ELb0ELb0ELb0ELb0ELb0ELb1ELb0EEENS1_21CollectiveEpilogueFwdINS6_IJS8_SA_S9_EEENS6_IJNS7_ILi1EEESI_SI_EEESC_SE_Li128ELb0ELb1ELb0ELb0EEENS1_30DynamicPersistentTileSchedulerILi128ELi128ELb0ELb1ELb0EEEEEEEEEvNT_6ParamsE:
	.zero		1960


//--------------------- .nv.constant0._ZN7cutlass13device_kernelIN5flash19enable_sm80_to_sm89INS1_16FlashAttnFwdSm80INS1_25CollectiveMainloopFwdSm80ILi4ELi1ELb0EN4cute5tupleIJNS5_1CILi128EEENS7_ILi64EEENS7_ILi96EEEEEELi96ENS_10bfloat16_tEfNS_4arch4Sm80ELb1ELb0ELb0ELb1ELb0ELb0ELb1ELb0EEENS1_21CollectiveEpilogueFwdINS6_IJS8_SA_S9_EEENS6_IJNS7_ILi1EEESI_SI_EEESC_SE_Li128ELb1ELb1ELb0ELb0EEENS1_19SingleTileSchedulerILb1ELb0ELb1ELi128EEEEEEEEEvNT_6ParamsE --------------------------
	.section	.nv.constant0._ZN7cutlass13device_kernelIN5flash19enable_sm80_to_sm89INS1_16FlashAttnFwdSm80INS1_25CollectiveMainloopFwdSm80ILi4ELi1ELb0EN4cute5tupleIJNS5_1CILi128EEENS7_ILi64EEENS7_ILi96EEEEEELi96ENS_10bfloat16_tEfNS_4arch4Sm80ELb1ELb0ELb0ELb1ELb0ELb0ELb1ELb0EEENS1_21CollectiveEpilogueFwdINS6_IJS8_SA_S9_EEENS6_IJNS7_ILi1EEESI_SI_EEESC_SE_Li128ELb1ELb1ELb0ELb0EEENS1_19SingleTileSchedulerILb1ELb0ELb1ELi128EEEEEEEEEvNT_6ParamsE,"a",@progbits
	.sectionflags	@""
	.align	4
.nv.constant0._ZN7cutlass13device_kernelIN5flash19enable_sm80_to_sm89INS1_16FlashAttnFwdSm80INS1_25CollectiveMainloopFwdSm80ILi4ELi1ELb0EN4cute5tupleIJNS5_1CILi128EEENS7_ILi64EEENS7_ILi96EEEEEELi96ENS_10bfloat16_tEfNS_4arch4Sm80ELb1ELb0ELb0ELb1ELb0ELb0ELb1ELb0EEENS1_21CollectiveEpilogueFwdINS6_IJS8_SA_S9_EEENS6_IJNS7_ILi1EEESI_SI_EEESC_SE_Li128ELb1ELb1ELb0ELb0EEENS1_19SingleTileSchedulerILb1ELb0ELb1ELi128EEEEEEEEEvNT_6ParamsE:
	.zero		1944


//--------------------- .nv.constant0._ZN7cutlass13device_kernelIN5flash19enable_sm80_to_sm89INS1_16FlashAttnFwdSm80INS1_25CollectiveMainloopFwdSm80ILi4ELi1ELb0EN4cute5tupleIJNS5_1CILi128EEENS7_ILi64EEENS7_ILi96EEEEEELi96ENS_10bfloat16_tEfNS_4arch4Sm80ELb1ELb0ELb0ELb1ELb0ELb1ELb1ELb0EEENS1_21CollectiveEpilogueFwdINS6_IJS8_SA_S9_EEENS6_IJNS7_ILi1EEESI_SI_EEESC_SE_Li128ELb1ELb1ELb0ELb0EEENS1_19SingleTileSchedulerILb1ELb0ELb1ELi128EEEEEEEEEvNT_6ParamsE --------------------------
	.section	.nv.constant0._ZN7cutlass13device_kernelIN5flash19enable_sm80_to_sm89INS1_16FlashAttnFwdSm80INS1_25CollectiveMainloopFwdSm80ILi4ELi1ELb0EN4cute5tupleIJNS5_1CILi128EEENS7_ILi64EEENS7_ILi96EEEEEELi96ENS_10bfloat16_tEfNS_4arch4Sm80ELb1ELb0ELb0ELb1ELb0ELb1ELb1ELb0EEENS1_21CollectiveEpilogueFwdINS6_IJS8_SA_S9_EEENS6_IJNS7_ILi1EEESI_SI_EEESC_SE_Li128ELb1ELb1ELb0ELb0EEENS1_19SingleTileSchedulerILb1ELb0ELb1ELi128EEEEEEEEEvNT_6ParamsE,"a",@progbits
	.sectionflags	@""
	.align	4
.nv.constant0._ZN7cutlass13device_kernelIN5flash19enable_sm80_to_sm89INS1_16FlashAttnFwdSm80INS1_25CollectiveMainloopFwdSm80ILi4ELi1ELb0EN4cute5tupleIJNS5_1CILi128EEENS7_ILi64EEENS7_ILi96EEEEEELi96ENS_10bfloat16_tEfNS_4arch4Sm80ELb1ELb0ELb0ELb1ELb0ELb1ELb1ELb0EEENS1_21CollectiveEpilogueFwdINS6_IJS8_SA_S9_EEENS6_IJNS7_ILi1EEESI_SI_EEESC_SE_Li128ELb1ELb1ELb0ELb0EEENS1_19SingleTileSchedulerILb1ELb0ELb1ELi128EEEEEEEEEvNT_6ParamsE:
	.zero		1944


//--------------------- SYMBOLS --------------------------

	.type		.nv.reservedSmem.offset0,@object
	.size		.nv.reservedSmem.offset0,0x4
